	.target	sm_100a

	.elftype	@"ET_EXEC"


//--------------------- .note.nv.tkinfo           --------------------------
	.section	.note.nv.tkinfo,"",@"SHT_NOTE"
	.sectionflags	@"SHF_NOTE_NV_TKINFO"
	.tkinfo
        /*0018*/ 	.word	0x00000002
        /*0030*/ 	.string	""
        /*0030*/ 	.string	"ptxas"
        /*0030*/ 	.string	"Cuda compilation tools, release 13.0, V13.0.88"
        /*0030*/ 	.string	"Build cuda_13.0.r13.0/compiler.36424714_0"
        /*0030*/ 	.string	"-arch sm_100a -m 64 "



//--------------------- .note.nv.cuinfo           --------------------------
	.section	.note.nv.cuinfo,"",@"SHT_NOTE"
	.sectionflags	@"SHF_NOTE_NV_CUINFO"
        /*0018*/ 	.short	0x0002
        /*001a*/ 	.short	0x0064
        /*001c*/ 	.short	0x0082
	.zero		2


//--------------------- .nv.info                  --------------------------
	.section	.nv.info,"",@"SHT_CUDA_INFO"
	.align	4


	//----- nvinfo : EIATTR_REGCOUNT
	.align		4
        /*0000*/ 	.byte	0x04, 0x2f
        /*0002*/ 	.short	(.L_19 - .L_18)
	.align		4
.L_18:
        /*0004*/ 	.word	index@(_ZN7cutlass13device_kernelINS_4gemm6kernel13GemmUniversalIN4cute5tupleIJiiiiEEENS1_10collective13CollectiveMmaINS1_35MainloopSm100TmaUmmaWarpSpecializedILi4ELi2ELi4ENS5_IJNS4_1CILi2EEENSA_ILi1EEESC_EEEEENS5_IJNSA_ILi128EEESF_NSA_ILi64EEEEEENS_6half_tENS5_IJlSC_lEEESI_SJ_NS4_8TiledMMAINS4_8MMA_AtomIJNS4_26SM100_MMA_F16BF16_2x1SM_SSISI_SI_fLi128ELi128ELNS4_4UMMA5MajorE0ELSO_0ELNSN_7ScaleInE0ELSP_0EEEEEENS4_6LayoutINS5_IJSC_SC_SC_EEENS5_IJNSA_ILi0EEESU_SU_EEEEENS5_IJNS4_10UnderscoreESX_SX_EEEEENS4_18SM100_TMA_2SM_LOADENS4_14ComposedLayoutINS4_7SwizzleILi3ELi4ELi3EEENS4_18smem_ptr_flag_bitsILi16EEENSS_INS5_IJNSA_ILi8EEESG_EEENS5_IJSG_SC_EEEEEEEvNS4_8identityES10_S1A_vS1B_EENS_8epilogue10collective18CollectiveEpilogueINS1D_23Sm100TmaWarpSpecializedILi4ELi2ELi16ELb1ELb0EEEJNS5_IJSG_SF_SG_EEENS5_IJNSS_ISG_SC_EENSS_INS5_IJNSA_ILi16EEESB_EEENS5_IJSC_SG_EEEEEEEESI_SJ_SI_SJ_NS1D_6fusion15FusionCallbacksIS1H_NS1P_17LinearCombinationISI_fSI_fLNS_15FloatRoundStyleE2EEES1I_S1O_JEEENS4_5SM1004TMEM4LOAD26SM100_TMEM_LOAD_32dp32b16xENS4_13SM90_TMA_LOADENS11_INS12_ILi1ELi4ELi3EEES15_NSS_INS5_IJS16_S1K_EEENS5_IJS1K_SC_EEEEEEENS4_39AutoVectorizingCopyWithAssumedAlignmentILi128EEENS4_14SM90_TMA_STOREES24_S26_S26_EEEvvEEEEvNT_6ParamsE)
        /*0008*/ 	.word	0x0000005b


	//----- nvinfo : EIATTR_FRAME_SIZE
	.align		4
.L_19:
        /*000c*/ 	.byte	0x04, 0x11
        /*000e*/ 	.short	(.L_21 - .L_20)
	.align		4
.L_20:
        /*0010*/ 	.word	index@($__internal_2_$__cuda_sm10x_tcgen05_guardrail_trap_unallocated_columns_being_dealloced)
        /*0014*/ 	.word	0x00000000


	//----- nvinfo : EIATTR_FRAME_SIZE
	.align		4
.L_21:
        /*0018*/ 	.byte	0x04, 0x11
        /*001a*/ 	.short	(.L_23 - .L_22)
	.align		4
.L_22:
        /*001c*/ 	.word	index@($__internal_1_$__cuda_sm10x_tcgen05_guardrail_trap_phase_invalid_during_alloc)
        /*0020*/ 	.word	0x00000000


	//----- nvinfo : EIATTR_FRAME_SIZE
	.align		4
.L_23:
        /*0024*/ 	.byte	0x04, 0x11
        /*0026*/ 	.short	(.L_25 - .L_24)
	.align		4
.L_24:
        /*0028*/ 	.word	index@($__internal_0_$__cuda_sm10x_tcgen05_guardrail_trap_col_being_dealloced_not_returned_by_alloc)
        /*002c*/ 	.word	0x00000000


	//----- nvinfo : EIATTR_FRAME_SIZE
	.align		4
.L_25:
        /*0030*/ 	.byte	0x04, 0x11
        /*0032*/ 	.short	(.L_27 - .L_26)
	.align		4
.L_26:
        /*0034*/ 	.word	index@(_ZN7cutlass13device_kernelINS_4gemm6kernel13GemmUniversalIN4cute5tupleIJiiiiEEENS1_10collective13CollectiveMmaINS1_35MainloopSm100TmaUmmaWarpSpecializedILi4ELi2ELi4ENS5_IJNS4_1CILi2EEENSA_ILi1EEESC_EEEEENS5_IJNSA_ILi128EEESF_NSA_ILi64EEEEEENS_6half_tENS5_IJlSC_lEEESI_SJ_NS4_8TiledMMAINS4_8MMA_AtomIJNS4_26SM100_MMA_F16BF16_2x1SM_SSISI_SI_fLi128ELi128ELNS4_4UMMA5MajorE0ELSO_0ELNSN_7ScaleInE0ELSP_0EEEEEENS4_6LayoutINS5_IJSC_SC_SC_EEENS5_IJNSA_ILi0EEESU_SU_EEEEENS5_IJNS4_10UnderscoreESX_SX_EEEEENS4_18SM100_TMA_2SM_LOADENS4_14ComposedLayoutINS4_7SwizzleILi3ELi4ELi3EEENS4_18smem_ptr_flag_bitsILi16EEENSS_INS5_IJNSA_ILi8EEESG_EEENS5_IJSG_SC_EEEEEEEvNS4_8identityES10_S1A_vS1B_EENS_8epilogue10collective18CollectiveEpilogueINS1D_23Sm100TmaWarpSpecializedILi4ELi2ELi16ELb1ELb0EEEJNS5_IJSG_SF_SG_EEENS5_IJNSS_ISG_SC_EENSS_INS5_IJNSA_ILi16EEESB_EEENS5_IJSC_SG_EEEEEEEESI_SJ_SI_SJ_NS1D_6fusion15FusionCallbacksIS1H_NS1P_17LinearCombinationISI_fSI_fLNS_15FloatRoundStyleE2EEES1I_S1O_JEEENS4_5SM1004TMEM4LOAD26SM100_TMEM_LOAD_32dp32b16xENS4_13SM90_TMA_LOADENS11_INS12_ILi1ELi4ELi3EEES15_NSS_INS5_IJS16_S1K_EEENS5_IJS1K_SC_EEEEEEENS4_39AutoVectorizingCopyWithAssumedAlignmentILi128EEENS4_14SM90_TMA_STOREES24_S26_S26_EEEvvEEEEvNT_6ParamsE)
        /*0038*/ 	.word	0x00000000


	//----- nvinfo : EIATTR_MIN_STACK_SIZE
	.align		4
.L_27:
        /*003c*/ 	.byte	0x04, 0x12
        /*003e*/ 	.short	(.L_29 - .L_28)
	.align		4
.L_28:
        /*0040*/ 	.word	index@(_ZN7cutlass13device_kernelINS_4gemm6kernel13GemmUniversalIN4cute5tupleIJiiiiEEENS1_10collective13CollectiveMmaINS1_35MainloopSm100TmaUmmaWarpSpecializedILi4ELi2ELi4ENS5_IJNS4_1CILi2EEENSA_ILi1EEESC_EEEEENS5_IJNSA_ILi128EEESF_NSA_ILi64EEEEEENS_6half_tENS5_IJlSC_lEEESI_SJ_NS4_8TiledMMAINS4_8MMA_AtomIJNS4_26SM100_MMA_F16BF16_2x1SM_SSISI_SI_fLi128ELi128ELNS4_4UMMA5MajorE0ELSO_0ELNSN_7ScaleInE0ELSP_0EEEEEENS4_6LayoutINS5_IJSC_SC_SC_EEENS5_IJNSA_ILi0EEESU_SU_EEEEENS5_IJNS4_10UnderscoreESX_SX_EEEEENS4_18SM100_TMA_2SM_LOADENS4_14ComposedLayoutINS4_7SwizzleILi3ELi4ELi3EEENS4_18smem_ptr_flag_bitsILi16EEENSS_INS5_IJNSA_ILi8EEESG_EEENS5_IJSG_SC_EEEEEEEvNS4_8identityES10_S1A_vS1B_EENS_8epilogue10collective18CollectiveEpilogueINS1D_23Sm100TmaWarpSpecializedILi4ELi2ELi16ELb1ELb0EEEJNS5_IJSG_SF_SG_EEENS5_IJNSS_ISG_SC_EENSS_INS5_IJNSA_ILi16EEESB_EEENS5_IJSC_SG_EEEEEEEESI_SJ_SI_SJ_NS1D_6fusion15FusionCallbacksIS1H_NS1P_17LinearCombinationISI_fSI_fLNS_15FloatRoundStyleE2EEES1I_S1O_JEEENS4_5SM1004TMEM4LOAD26SM100_TMEM_LOAD_32dp32b16xENS4_13SM90_TMA_LOADENS11_INS12_ILi1ELi4ELi3EEES15_NSS_INS5_IJS16_S1K_EEENS5_IJS1K_SC_EEEEEEENS4_39AutoVectorizingCopyWithAssumedAlignmentILi128EEENS4_14SM90_TMA_STOREES24_S26_S26_EEEvvEEEEvNT_6ParamsE)
        /*0044*/ 	.word	0x00000000
.L_29:


//--------------------- .nv.compat                --------------------------
	.section	.nv.compat,"",@"SHT_CUDA_COMPAT_INFO"
	.align	4
        /*0000*/ 	.byte	0x02, 0x09, 0x01, 0x00, 0x02, 0x02, 0x02, 0x00, 0x02, 0x05, 0x05, 0x00, 0x03, 0x07, 0x01, 0x01
        /*0010*/ 	.byte	0x02, 0x03, 0x01, 0x00, 0x02, 0x06, 0x01, 0x00, 0x04, 0x0b, 0x08, 0x00, 0x09, 0x00, 0x00, 0x00
        /*0020*/ 	.byte	0x00, 0x00, 0x00, 0x00


//--------------------- .nv.info._ZN7cutlass13device_kernelINS_4gemm6kernel13GemmUniversalIN4cute5tupleIJiiiiEEENS1_10collective13CollectiveMmaINS1_35MainloopSm100TmaUmmaWarpSpecializedILi4ELi2ELi4ENS5_IJNS4_1CILi2EEENSA_ILi1EEESC_EEEEENS5_IJNSA_ILi128EEESF_NSA_ILi64EEEEEENS_6half_tENS5_IJlSC_lEEESI_SJ_NS4_8TiledMMAINS4_8MMA_AtomIJNS4_26SM100_MMA_F16BF16_2x1SM_SSISI_SI_fLi128ELi128ELNS4_4UMMA5MajorE0ELSO_0ELNSN_7ScaleInE0ELSP_0EEEEEENS4_6LayoutINS5_IJSC_SC_SC_EEENS5_IJNSA_ILi0EEESU_SU_EEEEENS5_IJNS4_10UnderscoreESX_SX_EEEEENS4_18SM100_TMA_2SM_LOADENS4_14ComposedLayoutINS4_7SwizzleILi3ELi4ELi3EEENS4_18smem_ptr_flag_bitsILi16EEENSS_INS5_IJNSA_ILi8EEESG_EEENS5_IJSG_SC_EEEEEEEvNS4_8identityES10_S1A_vS1B_EENS_8epilogue10collective18CollectiveEpilogueINS1D_23Sm100TmaWarpSpecializedILi4ELi2ELi16ELb1ELb0EEEJNS5_IJSG_SF_SG_EEENS5_IJNSS_ISG_SC_EENSS_INS5_IJNSA_ILi16EEESB_EEENS5_IJSC_SG_EEEEEEEESI_SJ_SI_SJ_NS1D_6fusion15FusionCallbacksIS1H_NS1P_17LinearCombinationISI_fSI_fLNS_15FloatRoundStyleE2EEES1I_S1O_JEEENS4_5SM1004TMEM4LOAD26SM100_TMEM_LOAD_32dp32b16xENS4_13SM90_TMA_LOADENS11_INS12_ILi1ELi4ELi3EEES15_NSS_INS5_IJS16_S1K_EEENS5_IJS1K_SC_EEEEEEENS4_39AutoVectorizingCopyWithAssumedAlignmentILi128EEENS4_14SM90_TMA_STOREES24_S26_S26_EEEvvEEEEvNT_6ParamsE --------------------------
	.section	.nv.info._ZN7cutlass13device_kernelINS_4gemm6kernel13GemmUniversalIN4cute5tupleIJiiiiEEENS1_10collective13CollectiveMmaINS1_35MainloopSm100TmaUmmaWarpSpecializedILi4ELi2ELi4ENS5_IJNS4_1CILi2EEENSA_ILi1EEESC_EEEEENS5_IJNSA_ILi128EEESF_NSA_ILi64EEEEEENS_6half_tENS5_IJlSC_lEEESI_SJ_NS4_8TiledMMAINS4_8MMA_AtomIJNS4_26SM100_MMA_F16BF16_2x1SM_SSISI_SI_fLi128ELi128ELNS4_4UMMA5MajorE0ELSO_0ELNSN_7ScaleInE0ELSP_0EEEEEENS4_6LayoutINS5_IJSC_SC_SC_EEENS5_IJNSA_ILi0EEESU_SU_EEEEENS5_IJNS4_10UnderscoreESX_SX_EEEEENS4_18SM100_TMA_2SM_LOADENS4_14ComposedLayoutINS4_7SwizzleILi3ELi4ELi3EEENS4_18smem_ptr_flag_bitsILi16EEENSS_INS5_IJNSA_ILi8EEESG_EEENS5_IJSG_SC_EEEEEEEvNS4_8identityES10_S1A_vS1B_EENS_8epilogue10collective18CollectiveEpilogueINS1D_23Sm100TmaWarpSpecializedILi4ELi2ELi16ELb1ELb0EEEJNS5_IJSG_SF_SG_EEENS5_IJNSS_ISG_SC_EENSS_INS5_IJNSA_ILi16EEESB_EEENS5_IJSC_SG_EEEEEEEESI_SJ_SI_SJ_NS1D_6fusion15FusionCallbacksIS1H_NS1P_17LinearCombinationISI_fSI_fLNS_15FloatRoundStyleE2EEES1I_S1O_JEEENS4_5SM1004TMEM4LOAD26SM100_TMEM_LOAD_32dp32b16xENS4_13SM90_TMA_LOADENS11_INS12_ILi1ELi4ELi3EEES15_NSS_INS5_IJS16_S1K_EEENS5_IJS1K_SC_EEEEEEENS4_39AutoVectorizingCopyWithAssumedAlignmentILi128EEENS4_14SM90_TMA_STOREES24_S26_S26_EEEvvEEEEvNT_6ParamsE,"",@"SHT_CUDA_INFO"
	.sectionflags	@""
	.align	4


	//----- nvinfo : EIATTR_CUDA_API_VERSION
	.align		4
        /*0000*/ 	.byte	0x04, 0x37
        /*0002*/ 	.short	(.L_31 - .L_30)
.L_30:
        /*0004*/ 	.word	0x00000082


	//----- nvinfo : EIATTR_KPARAM_INFO
	.align		4
.L_31:
        /*0008*/ 	.byte	0x04, 0x17
        /*000a*/ 	.short	(.L_33 - .L_32)
.L_32:
        /*000c*/ 	.word	0x00000000
        /*0010*/ 	.short	0x0000
        /*0012*/ 	.short	0x0000
        /*0014*/ 	.byte	0x00, 0xf0, 0x01, 0x20


	//----- nvinfo : EIATTR_AT_ENTRY_FRAGMENTS
	.align		4
.L_33:
        /*0018*/ 	.byte	0x04, 0x4f
        /*001a*/ 	.short	(.L_35 - .L_34)


	//   ....[0]....
.L_34:
        /*001c*/ 	.word	0x00000007


	//----- nvinfo : EIATTR_RESERVED_SMEM_USED
	.align		4
.L_35:
        /*0020*/ 	.byte	0x01, 0x41
	.zero		2


	//----- nvinfo : EIATTR_SPARSE_MMA_MASK
	.align		4
        /*0024*/ 	.byte	0x03, 0x50
        /*0026*/ 	.short	0x0000


	//----- nvinfo : EIATTR_TCGEN05_2CTA_USED
	.align		4
        /*0028*/ 	.byte	0x01, 0x52
	.zero		2


	//----- nvinfo : EIATTR_MAXREG_COUNT
	.align		4
        /*002c*/ 	.byte	0x03, 0x1b
        /*002e*/ 	.short	0x00ff


	//----- nvinfo : EIATTR_NUM_BARRIERS
	.align		4
        /*0030*/ 	.byte	0x02, 0x4c
        /*0032*/ 	.byte	0x07
	.zero		1


	//----- nvinfo : EIATTR_EXTERNS
	.align		4
        /*0034*/ 	.byte	0x04, 0x0f
        /*0036*/ 	.short	(.L_37 - .L_36)


	//   ....[0]....
	.align		4
.L_36:
        /*0038*/ 	.word	index@(__assertfail)


	//----- nvinfo : EIATTR_MERCURY_ISA_VERSION
	.align		4
.L_37:
        /*003c*/ 	.byte	0x03, 0x5f
        /*003e*/ 	.short	0x0101


	//----- nvinfo : EIATTR_INT_WARP_WIDE_INSTR_OFFSETS
	.align		4
        /*0040*/ 	.byte	0x04, 0x31
        /*0042*/ 	.short	(.L_39 - .L_38)


	//   ....[0]....
.L_38:
        /*0044*/ 	.word	0x00000d10


	//   ....[1]....
        /*0048*/ 	.word	0x00000db0


	//   ....[2]....
        /*004c*/ 	.word	0x000020e0


	//   ....[3]....
        /*0050*/ 	.word	0x00003fc0


	//   ....[4]....
        /*0054*/ 	.word	0x00003fe0


	//   ....[5]....
        /*0058*/ 	.word	0x00004010


	//   ....[6]....
        /*005c*/ 	.word	0x00004950


	//   ....[7]....
        /*0060*/ 	.word	0x00004970


	//   ....[8]....
        /*0064*/ 	.word	0x00004a60


	//   ....[9]....
        /*0068*/ 	.word	0x00004b20


	//   ....[10]....
        /*006c*/ 	.word	0x00004b40


	//   ....[11]....
        /*0070*/ 	.word	0x00004c30


	//   ....[12]....
        /*0074*/ 	.word	0x00004d00


	//   ....[13]....
        /*0078*/ 	.word	0x00004d20


	//   ....[14]....
        /*007c*/ 	.word	0x00004e50


	//   ....[15]....
        /*0080*/ 	.word	0x00004fd0


	//   ....[16]....
        /*0084*/ 	.word	0x00004fe0


	//   ....[17]....
        /*0088*/ 	.word	0x00005170


	//----- nvinfo : EIATTR_COOP_GROUP_MASK_REGIDS
	.align		4
.L_39:
        /*008c*/ 	.byte	0x04, 0x29
        /*008e*/ 	.short	(.L_41 - .L_40)


	//   ....[0]....
.L_40:
        /*0090*/ 	.word	0xffffffff


	//   ....[1]....
        /*0094*/ 	.word	0xffffffff


	//   ....[2]....
        /*0098*/ 	.word	0xffffffff


	//   ....[3]....
        /*009c*/ 	.word	0xffffffff


	//   ....[4]....
        /*00a0*/ 	.word	0xffffffff


	//   ....[5]....
        /*00a4*/ 	.word	0xffffffff


	//   ....[6]....
        /*00a8*/ 	.word	0xffffffff


	//   ....[7]....
        /*00ac*/ 	.word	0xffffffff


	//   ....[8]....
        /*00b0*/ 	.word	0xffffffff


	//   ....[9]....
        /*00b4*/ 	.word	0xffffffff


	//   ....[10]....
        /*00b8*/ 	.word	0xffffffff


	//   ....[11]....
        /*00bc*/ 	.word	0xffffffff


	//   ....[12]....
        /*00c0*/ 	.word	0xffffffff


	//   ....[13]....
        /*00c4*/ 	.word	0xffffffff


	//----- nvinfo : EIATTR_COOP_GROUP_INSTR_OFFSETS
	.align		4
.L_41:
        /*00c8*/ 	.byte	0x04, 0x28
        /*00ca*/ 	.short	(.L_43 - .L_42)


	//   ....[0]....
.L_42:
        /*00cc*/ 	.word	0x000000c0


	//   ....[1]....
        /*00d0*/ 	.word	0x00000500


	//   ....[2]....
        /*00d4*/ 	.word	0x00000680


	//   ....[3]....
        /*00d8*/ 	.word	0x00000810


	//   ....[4]....
        /*00dc*/ 	.word	0x00000900


	//   ....[5]....
        /*00e0*/ 	.word	0x00000a60


	//   ....[6]....
        /*00e4*/ 	.word	0x00000bf0


	//   ....[7]....
        /*00e8*/ 	.word	0x00000e30


	//   ....[8]....
        /*00ec*/ 	.word	0x00001fc0


	//   ....[9]....
        /*00f0*/ 	.word	0x00002da0


	//   ....[10]....
        /*00f4*/ 	.word	0x00003270


	//   ....[11]....
        /*00f8*/ 	.word	0x000032a0


	//   ....[12]....
        /*00fc*/ 	.word	0x00003ec0


	//   ....[13]....
        /*0100*/ 	.word	0x000040d0


	//----- nvinfo : EIATTR_VRC_CTA_INIT_COUNT
	.align		4
.L_43:
        /*0104*/ 	.byte	0x02, 0x4a
        /*0106*/ 	.byte	0x80
	.zero		1


	//----- nvinfo : EIATTR_SYSCALL_OFFSETS
	.align		4
        /*0108*/ 	.byte	0x04, 0x46
        /*010a*/ 	.short	(.L_45 - .L_44)


	//   ....[0]....
.L_44:
        /*010c*/ 	.word	0x00005c30


	//   ....[1]....
        /*0110*/ 	.word	0x00005d20


	//   ....[2]....
        /*0114*/ 	.word	0x00006460


	//   ....[3]....
        /*0118*/ 	.word	0x00006d80


	//   ....[4]....
        /*011c*/ 	.word	0x00007640


	//   ....[5]....
        /*0120*/ 	.word	0x00007f00


	//----- nvinfo : EIATTR_MBARRIER_INSTR_OFFSETS
	.align		4
.L_45:
        /*0124*/ 	.byte	0x04, 0x39
        /*0126*/ 	.short	(.L_47 - .L_46)


	//   ....[0]....
.L_46:
        /*0128*/ 	.word	0x000005f0
        /*012c*/ 	.word	0x000000ff
        /*0130*/ 	.word	0x00000000
        /*0134*/ 	.short	0x0100
        /*0136*/ 	.byte	0x08
	.zero		1


	//   ....[1]....
        /*0138*/ 	.word	0x00000600
        /*013c*/ 	.word	0x000000ff
        /*0140*/ 	.word	0x00000020
        /*0144*/ 	.short	0x0100
        /*0146*/ 	.byte	0x08
	.zero		1


	//   ....[2]....
        /*0148*/ 	.word	0x00000610
        /*014c*/ 	.word	0x000000ff
        /*0150*/ 	.word	0x00000008
        /*0154*/ 	.short	0x0100
        /*0156*/ 	.byte	0x08
	.zero		1


	//   ....[3]....
        /*0158*/ 	.word	0x00000620
        /*015c*/ 	.word	0x000000ff
        /*0160*/ 	.word	0x00000028
        /*0164*/ 	.short	0x0100
        /*0166*/ 	.byte	0x08
	.zero		1


	//   ....[4]....
        /*0168*/ 	.word	0x00000630
        /*016c*/ 	.word	0x000000ff
        /*0170*/ 	.word	0x00000010
        /*0174*/ 	.short	0x0100
        /*0176*/ 	.byte	0x08
	.zero		1


	//   ....[5]....
        /*0178*/ 	.word	0x00000640
        /*017c*/ 	.word	0x000000ff
        /*0180*/ 	.word	0x00000030
        /*0184*/ 	.short	0x0100
        /*0186*/ 	.byte	0x08
	.zero		1


	//   ....[6]....
        /*0188*/ 	.word	0x00000650
        /*018c*/ 	.word	0x000000ff
        /*0190*/ 	.word	0x00000018
        /*0194*/ 	.short	0x0100
        /*0196*/ 	.byte	0x08
	.zero		1


	//   ....[7]....
        /*0198*/ 	.word	0x00000660
        /*019c*/ 	.word	0x000000ff
        /*01a0*/ 	.word	0x00000038
        /*01a4*/ 	.short	0x0100
        /*01a6*/ 	.byte	0x08
	.zero		1


	//   ....[8]....
        /*01a8*/ 	.word	0x00000780
        /*01ac*/ 	.word	0x000000ff
        /*01b0*/ 	.word	0x00000040
        /*01b4*/ 	.short	0x0100
        /*01b6*/ 	.byte	0x09
	.zero		1


	//   ....[9]....
        /*01b8*/ 	.word	0x00000790
        /*01bc*/ 	.word	0x000000ff
        /*01c0*/ 	.word	0x00000060
        /*01c4*/ 	.short	0x0100
        /*01c6*/ 	.byte	0x09
	.zero		1


	//   ....[10]....
        /*01c8*/ 	.word	0x000007a0
        /*01cc*/ 	.word	0x000000ff
        /*01d0*/ 	.word	0x00000048
        /*01d4*/ 	.short	0x0100
        /*01d6*/ 	.byte	0x09
	.zero		1


	//   ....[11]....
        /*01d8*/ 	.word	0x000007b0
        /*01dc*/ 	.word	0x000000ff
        /*01e0*/ 	.word	0x00000068
        /*01e4*/ 	.short	0x0100
        /*01e6*/ 	.byte	0x09
	.zero		1


	//   ....[12]....
        /*01e8*/ 	.word	0x000007c0
        /*01ec*/ 	.word	0x000000ff
        /*01f0*/ 	.word	0x00000050
        /*01f4*/ 	.short	0x0100
        /*01f6*/ 	.byte	0x09
	.zero		1


	//   ....[13]....
        /*01f8*/ 	.word	0x000007d0
        /*01fc*/ 	.word	0x000000ff
        /*0200*/ 	.word	0x00000070
        /*0204*/ 	.short	0x0100
        /*0206*/ 	.byte	0x09
	.zero		1


	//   ....[14]....
        /*0208*/ 	.word	0x000007e0
        /*020c*/ 	.word	0x000000ff
        /*0210*/ 	.word	0x00000058
        /*0214*/ 	.short	0x0100
        /*0216*/ 	.byte	0x09
	.zero		1


	//   ....[15]....
        /*0218*/ 	.word	0x000007f0
        /*021c*/ 	.word	0x000000ff
        /*0220*/ 	.word	0x00000078
        /*0224*/ 	.short	0x0100
        /*0226*/ 	.byte	0x09
	.zero		1


	//   ....[16]....
        /*0228*/ 	.word	0x000008d0
        /*022c*/ 	.word	0x000000ff
        /*0230*/ 	.word	0x00000080
        /*0234*/ 	.short	0x0100
        /*0236*/ 	.byte	0x08
	.zero		1


	//   ....[17]....
        /*0238*/ 	.word	0x000008e0
        /*023c*/ 	.word	0x000000ff
        /*0240*/ 	.word	0x00000088
        /*0244*/ 	.short	0x0100
        /*0246*/ 	.byte	0x08
	.zero		1


	//   ....[18]....
        /*0248*/ 	.word	0x00000a10
        /*024c*/ 	.word	0x000000ff
        /*0250*/ 	.word	0x00000090
        /*0254*/ 	.short	0x0100
        /*0256*/ 	.byte	0x08
	.zero		1


	//   ....[19]....
        /*0258*/ 	.word	0x00000a20
        /*025c*/ 	.word	0x000000ff
        /*0260*/ 	.word	0x000000a0
        /*0264*/ 	.short	0x0100
        /*0266*/ 	.byte	0x08
	.zero		1


	//   ....[20]....
        /*0268*/ 	.word	0x00000a30
        /*026c*/ 	.word	0x000000ff
        /*0270*/ 	.word	0x00000098
        /*0274*/ 	.short	0x0100
        /*0276*/ 	.byte	0x08
	.zero		1


	//   ....[21]....
        /*0278*/ 	.word	0x00000a40
        /*027c*/ 	.word	0x000000ff
        /*0280*/ 	.word	0x000000a8
        /*0284*/ 	.short	0x0100
        /*0286*/ 	.byte	0x08
	.zero		1


	//   ....[22]....
        /*0288*/ 	.word	0x00000b60
        /*028c*/ 	.word	0x000000ff
        /*0290*/ 	.word	0x000000b0
        /*0294*/ 	.short	0x0100
        /*0296*/ 	.byte	0x09
	.zero		1


	//   ....[23]....
        /*0298*/ 	.word	0x00000b70
        /*029c*/ 	.word	0x000000ff
        /*02a0*/ 	.word	0x000000d0
        /*02a4*/ 	.short	0x0100
        /*02a6*/ 	.byte	0x09
	.zero		1


	//   ....[24]....
        /*02a8*/ 	.word	0x00000b80
        /*02ac*/ 	.word	0x000000ff
        /*02b0*/ 	.word	0x000000b8
        /*02b4*/ 	.short	0x0100
        /*02b6*/ 	.byte	0x09
	.zero		1


	//   ....[25]....
        /*02b8*/ 	.word	0x00000b90
        /*02bc*/ 	.word	0x000000ff
        /*02c0*/ 	.word	0x000000d8
        /*02c4*/ 	.short	0x0100
        /*02c6*/ 	.byte	0x09
	.zero		1


	//   ....[26]....
        /*02c8*/ 	.word	0x00000ba0
        /*02cc*/ 	.word	0x000000ff
        /*02d0*/ 	.word	0x000000c0
        /*02d4*/ 	.short	0x0100
        /*02d6*/ 	.byte	0x09
	.zero		1


	//   ....[27]....
        /*02d8*/ 	.word	0x00000bb0
        /*02dc*/ 	.word	0x000000ff
        /*02e0*/ 	.word	0x000000e0
        /*02e4*/ 	.short	0x0100
        /*02e6*/ 	.byte	0x09
	.zero		1


	//   ....[28]....
        /*02e8*/ 	.word	0x00000bc0
        /*02ec*/ 	.word	0x000000ff
        /*02f0*/ 	.word	0x000000c8
        /*02f4*/ 	.short	0x0100
        /*02f6*/ 	.byte	0x09
	.zero		1


	//   ....[29]....
        /*02f8*/ 	.word	0x00000bd0
        /*02fc*/ 	.word	0x000000ff
        /*0300*/ 	.word	0x000000e8
        /*0304*/ 	.short	0x0100
        /*0306*/ 	.byte	0x09
	.zero		1


	//   ....[30]....
        /*0308*/ 	.word	0x00000cc0
        /*030c*/ 	.word	0x000000ff
        /*0310*/ 	.word	0x000000f0
        /*0314*/ 	.short	0x0100
        /*0316*/ 	.byte	0x08
	.zero		1


	//   ....[31]....
        /*0318*/ 	.word	0x00000cd0
        /*031c*/ 	.word	0x000000ff
        /*0320*/ 	.word	0x00000100
        /*0324*/ 	.short	0x0100
        /*0326*/ 	.byte	0x08
	.zero		1


	//   ....[32]....
        /*0328*/ 	.word	0x00000ce0
        /*032c*/ 	.word	0x000000ff
        /*0330*/ 	.word	0x000000f8
        /*0334*/ 	.short	0x0100
        /*0336*/ 	.byte	0x08
	.zero		1


	//   ....[33]....
        /*0338*/ 	.word	0x00000cf0
        /*033c*/ 	.word	0x000000ff
        /*0340*/ 	.word	0x00000108
        /*0344*/ 	.short	0x0100
        /*0346*/ 	.byte	0x08
	.zero		1


	//   ....[34]....
        /*0348*/ 	.word	0x00000de0
        /*034c*/ 	.word	0x000000ff
        /*0350*/ 	.word	0x00000110
        /*0354*/ 	.short	0x0100
        /*0356*/ 	.byte	0x07
	.zero		1


	//   ....[35]....
        /*0358*/ 	.word	0x000017f0
        /*035c*/ 	.word	0x00000003
        /*0360*/ 	.word	0x00000100
        /*0364*/ 	.short	0x010a
        /*0366*/ 	.byte	0xff
	.zero		1


	//   ....[36]....
        /*0368*/ 	.word	0x00001820
        /*036c*/ 	.word	0x00000003
        /*0370*/ 	.word	0x000000f0
        /*0374*/ 	.short	0x0101
        /*0376*/ 	.byte	0xff
	.zero		1


	//   ....[37]....
        /*0378*/ 	.word	0x00001920
        /*037c*/ 	.word	0x000000ff
        /*0380*/ 	.word	0x00000020
        /*0384*/ 	.short	0x010a
        /*0386*/ 	.byte	0x08
	.zero		1


	//   ....[38]....
        /*0388*/ 	.word	0x000019e0
        /*038c*/ 	.word	0x000000ff
        /*0390*/ 	.word	0x00000020
        /*0394*/ 	.short	0x010a
        /*0396*/ 	.byte	0x21
	.zero		1


	//   ....[39]....
        /*0398*/ 	.word	0x00001ba0
        /*039c*/ 	.word	0x000000ff
        /*03a0*/ 	.word	0x00000020
        /*03a4*/ 	.short	0x010a
        /*03a6*/ 	.byte	0x08
	.zero		1


	//   ....[40]....
        /*03a8*/ 	.word	0x00001c80
        /*03ac*/ 	.word	0x000000ff
        /*03b0*/ 	.word	0x00000088
        /*03b4*/ 	.short	0x0101
        /*03b6*/ 	.byte	0x06
	.zero		1


	//   ....[41]....
        /*03b8*/ 	.word	0x00001ca0
        /*03bc*/ 	.word	0x000000ff
        /*03c0*/ 	.word	0x00000020
        /*03c4*/ 	.short	0x010a
        /*03c6*/ 	.byte	0x08
	.zero		1


	//   ....[42]....
        /*03c8*/ 	.word	0x00001d20
        /*03cc*/ 	.word	0x000000ff
        /*03d0*/ 	.word	0x00000020
        /*03d4*/ 	.short	0x010a
        /*03d6*/ 	.byte	0x11
	.zero		1


	//   ....[43]....
        /*03d8*/ 	.word	0x00001eb0
        /*03dc*/ 	.word	0x000000ff
        /*03e0*/ 	.word	0x00000020
        /*03e4*/ 	.short	0x010a
        /*03e6*/ 	.byte	0x08
	.zero		1


	//   ....[44]....
        /*03e8*/ 	.word	0x00001ff0
        /*03ec*/ 	.word	0x00000002
        /*03f0*/ 	.word	0x00000090
        /*03f4*/ 	.short	0x010a
        /*03f6*/ 	.byte	0xff
	.zero		1


	//   ....[45]....
        /*03f8*/ 	.word	0x000020b0
        /*03fc*/ 	.word	0x00000002
        /*0400*/ 	.word	0x00000000
        /*0404*/ 	.short	0x0101
        /*0406*/ 	.byte	0xff
	.zero		1


	//   ....[46]....
        /*0408*/ 	.word	0x00002610
        /*040c*/ 	.word	0x000000ff
        /*0410*/ 	.word	0x00000000
        /*0414*/ 	.short	0x010a
        /*0416*/ 	.byte	0x04
	.zero		1


	//   ....[47]....
        /*0418*/ 	.word	0x000026a0
        /*041c*/ 	.word	0x000000ff
        /*0420*/ 	.word	0x00000000
        /*0424*/ 	.short	0x010a
        /*0426*/ 	.byte	0x04
	.zero		1


	//   ....[48]....
        /*0428*/ 	.word	0x00002730
        /*042c*/ 	.word	0x000000ff
        /*0430*/ 	.word	0x00000000
        /*0434*/ 	.short	0x010a
        /*0436*/ 	.byte	0x04
	.zero		1


	//   ....[49]....
        /*0438*/ 	.word	0x000027d0
        /*043c*/ 	.word	0x00000000
        /*0440*/ 	.word	0x00000000
        /*0444*/ 	.short	0x010a
        /*0446*/ 	.byte	0xff
	.zero		1


	//   ....[50]....
        /*0448*/ 	.word	0x00002900
        /*044c*/ 	.word	0x00000000
        /*0450*/ 	.word	0x000000f0
        /*0454*/ 	.short	0x010a
        /*0456*/ 	.byte	0xff
	.zero		1


	//   ....[51]....
        /*0458*/ 	.word	0x00002970
        /*045c*/ 	.word	0x00000004
        /*0460*/ 	.word	0x00000000
        /*0464*/ 	.short	0x0101
        /*0466*/ 	.byte	0xff
	.zero		1


	//   ....[52]....
        /*0468*/ 	.word	0x00002990
        /*046c*/ 	.word	0x000000ff
        /*0470*/ 	.word	0x000000a0
        /*0474*/ 	.short	0x010a
        /*0476*/ 	.byte	0x05
	.zero		1


	//   ....[53]....
        /*0478*/ 	.word	0x00002ab0
        /*047c*/ 	.word	0x00000000
        /*0480*/ 	.word	0x00000090
        /*0484*/ 	.short	0x010a
        /*0486*/ 	.byte	0xff
	.zero		1


	//   ....[54]....
        /*0488*/ 	.word	0x00002bb0
        /*048c*/ 	.word	0x00000000
        /*0490*/ 	.word	0x00000000
        /*0494*/ 	.short	0x0101
        /*0496*/ 	.byte	0xff
	.zero		1


	//   ....[55]....
        /*0498*/ 	.word	0x00002c40
        /*049c*/ 	.word	0x000000ff
        /*04a0*/ 	.word	0x000000a0
        /*04a4*/ 	.short	0x0106
        /*04a6*/ 	.byte	0x05
	.zero		1


	//   ....[56]....
        /*04a8*/ 	.word	0x00002c60
        /*04ac*/ 	.word	0x000000ff
        /*04b0*/ 	.word	0x000000a0
        /*04b4*/ 	.short	0x010a
        /*04b6*/ 	.byte	0x05
	.zero		1


	//   ....[57]....
        /*04b8*/ 	.word	0x00002cf0
        /*04bc*/ 	.word	0x000000ff
        /*04c0*/ 	.word	0x000000a0
        /*04c4*/ 	.short	0x0106
        /*04c6*/ 	.byte	0x04
	.zero		1


	//   ....[58]....
        /*04c8*/ 	.word	0x00002d30
        /*04cc*/ 	.word	0x00000000
        /*04d0*/ 	.word	0x000000a0
        /*04d4*/ 	.short	0x010a
        /*04d6*/ 	.byte	0xff
	.zero		1


	//   ....[59]....
        /*04d8*/ 	.word	0x00002f70
        /*04dc*/ 	.word	0x000000ff
        /*04e0*/ 	.word	0x00000008
        /*04e4*/ 	.short	0x010a
        /*04e6*/ 	.byte	0x06
	.zero		1


	//   ....[60]....
        /*04e8*/ 	.word	0x00002f90
        /*04ec*/ 	.word	0x000000ff
        /*04f0*/ 	.word	0x00000008
        /*04f4*/ 	.short	0x010a
        /*04f6*/ 	.byte	0x06
	.zero		1


	//   ....[61]....
        /*04f8*/ 	.word	0x00003120
        /*04fc*/ 	.word	0x000000ff
        /*0500*/ 	.word	0x00000008
        /*0504*/ 	.short	0x010a
        /*0506*/ 	.byte	0x06
	.zero		1


	//   ....[62]....
        /*0508*/ 	.word	0x00003140
        /*050c*/ 	.word	0x000000ff
        /*0510*/ 	.word	0x00000008
        /*0514*/ 	.short	0x010a
        /*0516*/ 	.byte	0x06
	.zero		1


	//   ....[63]....
        /*0518*/ 	.word	0x00003200
        /*051c*/ 	.word	0x000000ff
        /*0520*/ 	.word	0x00000000
        /*0524*/ 	.short	0x0101
        /*0526*/ 	.byte	0x07
	.zero		1


	//   ....[64]....
        /*0528*/ 	.word	0x00003540
        /*052c*/ 	.word	0x00000000
        /*0530*/ 	.word	0x00000090
        /*0534*/ 	.short	0x010a
        /*0536*/ 	.byte	0xff
	.zero		1


	//   ....[65]....
        /*0538*/ 	.word	0x00003600
        /*053c*/ 	.word	0x00000000
        /*0540*/ 	.word	0x00000000
        /*0544*/ 	.short	0x0101
        /*0546*/ 	.byte	0xff
	.zero		1


	//   ....[66]....
        /*0548*/ 	.word	0x000036c0
        /*054c*/ 	.word	0x000000ff
        /*0550*/ 	.word	0x00000000
        /*0554*/ 	.short	0x010a
        /*0556*/ 	.byte	0x08
	.zero		1


	//   ....[67]....
        /*0558*/ 	.word	0x000036d0
        /*055c*/ 	.word	0x000000ff
        /*0560*/ 	.word	0x000000d0
        /*0564*/ 	.short	0x010a
        /*0566*/ 	.byte	0x09
	.zero		1


	//   ....[68]....
        /*0568*/ 	.word	0x00003780
        /*056c*/ 	.word	0x000000ff
        /*0570*/ 	.word	0x00000000
        /*0574*/ 	.short	0x010a
        /*0576*/ 	.byte	0x08
	.zero		1


	//   ....[69]....
        /*0578*/ 	.word	0x000038b0
        /*057c*/ 	.word	0x000000ff
        /*0580*/ 	.word	0x00000000
        /*0584*/ 	.short	0x010a
        /*0586*/ 	.byte	0x1e
	.zero		1


	//   ....[70]....
        /*0588*/ 	.word	0x00003bb0
        /*058c*/ 	.word	0x000000ff
        /*0590*/ 	.word	0x00000000
        /*0594*/ 	.short	0x010a
        /*0596*/ 	.byte	0x08
	.zero		1


	//   ....[71]....
        /*0598*/ 	.word	0x00003c40
        /*059c*/ 	.word	0x000000ff
        /*05a0*/ 	.word	0x00000000
        /*05a4*/ 	.short	0x010a
        /*05a6*/ 	.byte	0x08
	.zero		1


	//   ....[72]....
        /*05a8*/ 	.word	0x00003cd0
        /*05ac*/ 	.word	0x000000ff
        /*05b0*/ 	.word	0x00000000
        /*05b4*/ 	.short	0x010a
        /*05b6*/ 	.byte	0x08
	.zero		1


	//   ....[73]....
        /*05b8*/ 	.word	0x00003d70
        /*05bc*/ 	.word	0x00000000
        /*05c0*/ 	.word	0x00000000
        /*05c4*/ 	.short	0x010a
        /*05c6*/ 	.byte	0xff
	.zero		1


	//   ....[74]....
        /*05c8*/ 	.word	0x00003db0
        /*05cc*/ 	.word	0x00000000
        /*05d0*/ 	.word	0x00000000
        /*05d4*/ 	.short	0x010a
        /*05d6*/ 	.byte	0xff
	.zero		1


	//   ....[75]....
        /*05d8*/ 	.word	0x00003e20
        /*05dc*/ 	.word	0x000000ff
        /*05e0*/ 	.word	0x00000000
        /*05e4*/ 	.short	0x0101
        /*05e6*/ 	.byte	0x05
	.zero		1


	//   ....[76]....
        /*05e8*/ 	.word	0x00003e60
        /*05ec*/ 	.word	0x000000ff
        /*05f0*/ 	.word	0x00000110
        /*05f4*/ 	.short	0x010a
        /*05f6*/ 	.byte	0x07
	.zero		1


	//   ....[77]....
        /*05f8*/ 	.word	0x00003eb0
        /*05fc*/ 	.word	0x000000ff
        /*0600*/ 	.word	0x00000000
        /*0604*/ 	.short	0x0101
        /*0606*/ 	.byte	0x05
	.zero		1


	//   ....[78]....
        /*0608*/ 	.word	0x00004300
        /*060c*/ 	.word	0x00000000
        /*0610*/ 	.word	0x00000090
        /*0614*/ 	.short	0x010a
        /*0616*/ 	.byte	0xff
	.zero		1


	//   ....[79]....
        /*0618*/ 	.word	0x000043c0
        /*061c*/ 	.word	0x00000000
        /*0620*/ 	.word	0x00000000
        /*0624*/ 	.short	0x0101
        /*0626*/ 	.byte	0xff
	.zero		1


	//   ....[80]....
        /*0628*/ 	.word	0x000046e0
        /*062c*/ 	.word	0x000000ff
        /*0630*/ 	.word	0x00000088
        /*0634*/ 	.short	0x010a
        /*0636*/ 	.byte	0x07
	.zero		1


	//   ....[81]....
        /*0638*/ 	.word	0x000048d0
        /*063c*/ 	.word	0x000000ff
        /*0640*/ 	.word	0x00000060
        /*0644*/ 	.short	0x010a
        /*0646*/ 	.byte	0x07
	.zero		1


	//   ....[82]....
        /*0648*/ 	.word	0x00004ac0
        /*064c*/ 	.word	0x000000ff
        /*0650*/ 	.word	0x00000040
        /*0654*/ 	.short	0x010b
        /*0656*/ 	.byte	0x07
	.zero		1


	//   ....[83]....
        /*0658*/ 	.word	0x00004ad0
        /*065c*/ 	.word	0x000000ff
        /*0660*/ 	.word	0x00000000
        /*0664*/ 	.short	0x0101
        /*0666*/ 	.byte	0x0e
	.zero		1


	//   ....[84]....
        /*0668*/ 	.word	0x00004af0
        /*066c*/ 	.word	0x000000ff
        /*0670*/ 	.word	0x00000068
        /*0674*/ 	.short	0x010a
        /*0676*/ 	.byte	0x07
	.zero		1


	//   ....[85]....
        /*0678*/ 	.word	0x00004ca0
        /*067c*/ 	.word	0x000000ff
        /*0680*/ 	.word	0x00000048
        /*0684*/ 	.short	0x010b
        /*0686*/ 	.byte	0x07
	.zero		1


	//   ....[86]....
        /*0688*/ 	.word	0x00004cb0
        /*068c*/ 	.word	0x000000ff
        /*0690*/ 	.word	0x00000000
        /*0694*/ 	.short	0x0101
        /*0696*/ 	.byte	0x0e
	.zero		1


	//   ....[87]....
        /*0698*/ 	.word	0x00004cc0
        /*069c*/ 	.word	0x000000ff
        /*06a0*/ 	.word	0x00000070
        /*06a4*/ 	.short	0x010a
        /*06a6*/ 	.byte	0x07
	.zero		1


	//   ....[88]....
        /*06a8*/ 	.word	0x00004ef0
        /*06ac*/ 	.word	0x000000ff
        /*06b0*/ 	.word	0x00000050
        /*06b4*/ 	.short	0x010b
        /*06b6*/ 	.byte	0x07
	.zero		1


	//   ....[89]....
        /*06b8*/ 	.word	0x00004f60
        /*06bc*/ 	.word	0x000000ff
        /*06c0*/ 	.word	0x00000000
        /*06c4*/ 	.short	0x0101
        /*06c6*/ 	.byte	0x0e
	.zero		1


	//   ....[90]....
        /*06c8*/ 	.word	0x00004fa0
        /*06cc*/ 	.word	0x000000ff
        /*06d0*/ 	.word	0x00000078
        /*06d4*/ 	.short	0x010a
        /*06d6*/ 	.byte	0x07
	.zero		1


	//   ....[91]....
        /*06d8*/ 	.word	0x000051d0
        /*06dc*/ 	.word	0x000000ff
        /*06e0*/ 	.word	0x00000058
        /*06e4*/ 	.short	0x010b
        /*06e6*/ 	.byte	0x07
	.zero		1


	//   ....[92]....
        /*06e8*/ 	.word	0x000051f0
        /*06ec*/ 	.word	0x000000ff
        /*06f0*/ 	.word	0x00000000
        /*06f4*/ 	.short	0x0101
        /*06f6*/ 	.byte	0x0d
	.zero		1


	//   ....[93]....
        /*06f8*/ 	.word	0x00005220
        /*06fc*/ 	.word	0x000000ff
        /*0700*/ 	.word	0x00000060
        /*0704*/ 	.short	0x010a
        /*0706*/ 	.byte	0x07
	.zero		1


	//   ....[94]....
        /*0708*/ 	.word	0x00005240
        /*070c*/ 	.word	0x000000ff
        /*0710*/ 	.word	0x00000068
        /*0714*/ 	.short	0x010a
        /*0716*/ 	.byte	0x07
	.zero		1


	//   ....[95]....
        /*0718*/ 	.word	0x00005260
        /*071c*/ 	.word	0x000000ff
        /*0720*/ 	.word	0x00000070
        /*0724*/ 	.short	0x010a
        /*0726*/ 	.byte	0x07
	.zero		1


	//   ....[96]....
        /*0728*/ 	.word	0x000052a0
        /*072c*/ 	.word	0x00000000
        /*0730*/ 	.word	0x00000078
        /*0734*/ 	.short	0x010a
        /*0736*/ 	.byte	0xff
	.zero		1


	//   ....[97]....
        /*0738*/ 	.word	0x000055f0
        /*073c*/ 	.word	0x00000000
        /*0740*/ 	.word	0x00000090
        /*0744*/ 	.short	0x010a
        /*0746*/ 	.byte	0xff
	.zero		1


	//   ....[98]....
        /*0748*/ 	.word	0x00005700
        /*074c*/ 	.word	0x00000000
        /*0750*/ 	.word	0x00000000
        /*0754*/ 	.short	0x0101
        /*0756*/ 	.byte	0xff
	.zero		1


	//   ....[99]....
        /*0758*/ 	.word	0x00006120
        /*075c*/ 	.word	0x000000ff
        /*0760*/ 	.word	0x00000040
        /*0764*/ 	.short	0x010a
        /*0766*/ 	.byte	0x30
	.zero		1


	//   ....[100]....
        /*0768*/ 	.word	0x00006160
        /*076c*/ 	.word	0x0000004a
        /*0770*/ 	.word	0x000000b0
        /*0774*/ 	.short	0x010a
        /*0776*/ 	.byte	0xff
	.zero		1


	//   ....[101]....
        /*0778*/ 	.word	0x00006270
        /*077c*/ 	.word	0x000000ff
        /*0780*/ 	.word	0x00000040
        /*0784*/ 	.short	0x010a
        /*0786*/ 	.byte	0x30
	.zero		1


	//   ....[102]....
        /*0788*/ 	.word	0x00006340
        /*078c*/ 	.word	0x0000004a
        /*0790*/ 	.word	0x000000b0
        /*0794*/ 	.short	0x010a
        /*0796*/ 	.byte	0xff
	.zero		1


	//   ....[103]....
        /*0798*/ 	.word	0x00006af0
        /*079c*/ 	.word	0x00000000
        /*07a0*/ 	.word	0x00000000
        /*07a4*/ 	.short	0x0101
        /*07a6*/ 	.byte	0xff
	.zero		1


	//   ....[104]....
        /*07a8*/ 	.word	0x00006b00
        /*07ac*/ 	.word	0x00000003
        /*07b0*/ 	.word	0x00000040
        /*07b4*/ 	.short	0x010a
        /*07b6*/ 	.byte	0xff
	.zero		1


	//   ....[105]....
        /*07b8*/ 	.word	0x00006bc0
        /*07bc*/ 	.word	0x00000003
        /*07c0*/ 	.word	0x00000040
        /*07c4*/ 	.short	0x010a
        /*07c6*/ 	.byte	0xff
	.zero		1


	//   ....[106]....
        /*07c8*/ 	.word	0x000073b0
        /*07cc*/ 	.word	0x00000052
        /*07d0*/ 	.word	0x00000000
        /*07d4*/ 	.short	0x0101
        /*07d6*/ 	.byte	0xff
	.zero		1


	//   ....[107]....
        /*07d8*/ 	.word	0x000073d0
        /*07dc*/ 	.word	0x00000053
        /*07e0*/ 	.word	0x00000040
        /*07e4*/ 	.short	0x010a
        /*07e6*/ 	.byte	0xff
	.zero		1


	//   ....[108]....
        /*07e8*/ 	.word	0x00007480
        /*07ec*/ 	.word	0x00000053
        /*07f0*/ 	.word	0x00000040
        /*07f4*/ 	.short	0x010a
        /*07f6*/ 	.byte	0xff
	.zero		1


	//   ....[109]....
        /*07f8*/ 	.word	0x00007c70
        /*07fc*/ 	.word	0x00000052
        /*0800*/ 	.word	0x00000000
        /*0804*/ 	.short	0x0101
        /*0806*/ 	.byte	0xff
	.zero		1


	//   ....[110]....
        /*0808*/ 	.word	0x00007c90
        /*080c*/ 	.word	0x00000058
        /*0810*/ 	.word	0x00000040
        /*0814*/ 	.short	0x010a
        /*0816*/ 	.byte	0xff
	.zero		1


	//   ....[111]....
        /*0818*/ 	.word	0x00007d40
        /*081c*/ 	.word	0x00000058
        /*0820*/ 	.word	0x00000040
        /*0824*/ 	.short	0x010a
        /*0826*/ 	.byte	0xff
	.zero		1


	//   ....[112]....
        /*0828*/ 	.word	0x00007ff0
        /*082c*/ 	.word	0x0000004a
        /*0830*/ 	.word	0x00000000
        /*0834*/ 	.short	0x0101
        /*0836*/ 	.byte	0xff
	.zero		1


	//   ....[113]....
        /*0838*/ 	.word	0x00008580
        /*083c*/ 	.word	0x00000002
        /*0840*/ 	.word	0x00000000
        /*0844*/ 	.short	0x0101
        /*0846*/ 	.byte	0xff
	.zero		1


	//   ....[114]....
        /*0848*/ 	.word	0x000087f0
        /*084c*/ 	.word	0x000000ff
        /*0850*/ 	.word	0x00000000
        /*0854*/ 	.short	0x0101
        /*0856*/ 	.byte	0x04
	.zero		1


	//   ....[115]....
        /*0858*/ 	.word	0x00008810
        /*085c*/ 	.word	0x00000003
        /*0860*/ 	.word	0x00000100
        /*0864*/ 	.short	0x010a
        /*0866*/ 	.byte	0xff
	.zero		1


	//   ....[116]....
        /*0868*/ 	.word	0x00008870
        /*086c*/ 	.word	0x00000002
        /*0870*/ 	.word	0x00000020
        /*0874*/ 	.short	0x010a
        /*0876*/ 	.byte	0xff
	.zero		1


	//   ....[117]....
        /*0878*/ 	.word	0x000088d0
        /*087c*/ 	.word	0x00000002
        /*0880*/ 	.word	0x00000020
        /*0884*/ 	.short	0x010a
        /*0886*/ 	.byte	0xff
	.zero		1


	//   ....[118]....
        /*0888*/ 	.word	0x00008920
        /*088c*/ 	.word	0x00000002
        /*0890*/ 	.word	0x00000090
        /*0894*/ 	.short	0x010a
        /*0896*/ 	.byte	0xff
	.zero		1


	//   ....[119]....
        /*0898*/ 	.word	0x00008980
        /*089c*/ 	.word	0x00000000
        /*08a0*/ 	.word	0x00000000
        /*08a4*/ 	.short	0x010a
        /*08a6*/ 	.byte	0xff
	.zero		1


	//   ....[120]....
        /*08a8*/ 	.word	0x000089e0
        /*08ac*/ 	.word	0x00000000
        /*08b0*/ 	.word	0x00000000
        /*08b4*/ 	.short	0x010a
        /*08b6*/ 	.byte	0xff
	.zero		1


	//   ....[121]....
        /*08b8*/ 	.word	0x00008a40
        /*08bc*/ 	.word	0x00000000
        /*08c0*/ 	.word	0x00000000
        /*08c4*/ 	.short	0x010a
        /*08c6*/ 	.byte	0xff
	.zero		1


	//   ....[122]....
        /*08c8*/ 	.word	0x00008a90
        /*08cc*/ 	.word	0x00000000
        /*08d0*/ 	.word	0x000000f0
        /*08d4*/ 	.short	0x010a
        /*08d6*/ 	.byte	0xff
	.zero		1


	//   ....[123]....
        /*08d8*/ 	.word	0x00008af0
        /*08dc*/ 	.word	0x00000000
        /*08e0*/ 	.word	0x000000a0
        /*08e4*/ 	.short	0x010a
        /*08e6*/ 	.byte	0xff
	.zero		1


	//   ....[124]....
        /*08e8*/ 	.word	0x00008b40
        /*08ec*/ 	.word	0x00000000
        /*08f0*/ 	.word	0x00000090
        /*08f4*/ 	.short	0x010a
        /*08f6*/ 	.byte	0xff
	.zero		1


	//   ....[125]....
        /*08f8*/ 	.word	0x00008ba0
        /*08fc*/ 	.word	0x00000000
        /*0900*/ 	.word	0x000000a0
        /*0904*/ 	.short	0x010a
        /*0906*/ 	.byte	0xff
	.zero		1


	//   ....[126]....
        /*0908*/ 	.word	0x00008c00
        /*090c*/ 	.word	0x00000004
        /*0910*/ 	.word	0x00000008
        /*0914*/ 	.short	0x010a
        /*0916*/ 	.byte	0xff
	.zero		1


	//   ....[127]....
        /*0918*/ 	.word	0x00008ce0
        /*091c*/ 	.word	0x00000002
        /*0920*/ 	.word	0x00000008
        /*0924*/ 	.short	0x010a
        /*0926*/ 	.byte	0xff
	.zero		1


	//   ....[128]....
        /*0928*/ 	.word	0x00008d30
        /*092c*/ 	.word	0x00000000
        /*0930*/ 	.word	0x00000090
        /*0934*/ 	.short	0x010a
        /*0936*/ 	.byte	0xff
	.zero		1


	//   ....[129]....
        /*0938*/ 	.word	0x00008d90
        /*093c*/ 	.word	0x00000000
        /*0940*/ 	.word	0x000000d0
        /*0944*/ 	.short	0x010a
        /*0946*/ 	.byte	0xff
	.zero		1


	//   ....[130]....
        /*0948*/ 	.word	0x00008df0
        /*094c*/ 	.word	0x00000000
        /*0950*/ 	.word	0x00000000
        /*0954*/ 	.short	0x010a
        /*0956*/ 	.byte	0xff
	.zero		1


	//   ....[131]....
        /*0958*/ 	.word	0x00008e50
        /*095c*/ 	.word	0x00000000
        /*0960*/ 	.word	0x00000000
        /*0964*/ 	.short	0x010a
        /*0966*/ 	.byte	0xff
	.zero		1


	//   ....[132]....
        /*0968*/ 	.word	0x00008eb0
        /*096c*/ 	.word	0x00000000
        /*0970*/ 	.word	0x00000000
        /*0974*/ 	.short	0x010a
        /*0976*/ 	.byte	0xff
	.zero		1


	//   ....[133]....
        /*0978*/ 	.word	0x00008f10
        /*097c*/ 	.word	0x00000000
        /*0980*/ 	.word	0x00000000
        /*0984*/ 	.short	0x010a
        /*0986*/ 	.byte	0xff
	.zero		1


	//   ....[134]....
        /*0988*/ 	.word	0x00008f70
        /*098c*/ 	.word	0x00000000
        /*0990*/ 	.word	0x00000110
        /*0994*/ 	.short	0x010a
        /*0996*/ 	.byte	0xff
	.zero		1


	//   ....[135]....
        /*0998*/ 	.word	0x00008fc0
        /*099c*/ 	.word	0x00000000
        /*09a0*/ 	.word	0x00000090
        /*09a4*/ 	.short	0x010a
        /*09a6*/ 	.byte	0xff
	.zero		1


	//   ....[136]....
        /*09a8*/ 	.word	0x00009020
        /*09ac*/ 	.word	0x00000000
        /*09b0*/ 	.word	0x00000088
        /*09b4*/ 	.short	0x010a
        /*09b6*/ 	.byte	0xff
	.zero		1


	//   ....[137]....
        /*09b8*/ 	.word	0x00009080
        /*09bc*/ 	.word	0x00000003
        /*09c0*/ 	.word	0x00000060
        /*09c4*/ 	.short	0x010a
        /*09c6*/ 	.byte	0xff
	.zero		1


	//   ....[138]....
        /*09c8*/ 	.word	0x000090e0
        /*09cc*/ 	.word	0x00000003
        /*09d0*/ 	.word	0x00000068
        /*09d4*/ 	.short	0x010a
        /*09d6*/ 	.byte	0xff
	.zero		1


	//   ....[139]....
        /*09d8*/ 	.word	0x00009140
        /*09dc*/ 	.word	0x00000003
        /*09e0*/ 	.word	0x00000070
        /*09e4*/ 	.short	0x010a
        /*09e6*/ 	.byte	0xff
	.zero		1


	//   ....[140]....
        /*09e8*/ 	.word	0x000091a0
        /*09ec*/ 	.word	0x00000003
        /*09f0*/ 	.word	0x00000078
        /*09f4*/ 	.short	0x010a
        /*09f6*/ 	.byte	0xff
	.zero		1


	//   ....[141]....
        /*09f8*/ 	.word	0x00009200
        /*09fc*/ 	.word	0x00000000
        /*0a00*/ 	.word	0x00000060
        /*0a04*/ 	.short	0x010a
        /*0a06*/ 	.byte	0xff
	.zero		1


	//   ....[142]....
        /*0a08*/ 	.word	0x00009260
        /*0a0c*/ 	.word	0x00000000
        /*0a10*/ 	.word	0x00000068
        /*0a14*/ 	.short	0x010a
        /*0a16*/ 	.byte	0xff
	.zero		1


	//   ....[143]....
        /*0a18*/ 	.word	0x000092c0
        /*0a1c*/ 	.word	0x00000000
        /*0a20*/ 	.word	0x00000070
        /*0a24*/ 	.short	0x010a
        /*0a26*/ 	.byte	0xff
	.zero		1


	//   ....[144]....
        /*0a28*/ 	.word	0x00009310
        /*0a2c*/ 	.word	0x00000000
        /*0a30*/ 	.word	0x00000090
        /*0a34*/ 	.short	0x010a
        /*0a36*/ 	.byte	0xff
	.zero		1


	//   ....[145]....
        /*0a38*/ 	.word	0x00009370
        /*0a3c*/ 	.word	0x00000000
        /*0a40*/ 	.word	0x00000040
        /*0a44*/ 	.short	0x010a
        /*0a46*/ 	.byte	0xff
	.zero		1


	//   ....[146]....
        /*0a48*/ 	.word	0x000093c0
        /*0a4c*/ 	.word	0x0000004a
        /*0a50*/ 	.word	0x000000b0
        /*0a54*/ 	.short	0x010a
        /*0a56*/ 	.byte	0xff
	.zero		1


	//   ....[147]....
        /*0a58*/ 	.word	0x00009410
        /*0a5c*/ 	.word	0x00000003
        /*0a60*/ 	.word	0x00000040
        /*0a64*/ 	.short	0x010a
        /*0a66*/ 	.byte	0xff
	.zero		1


	//   ....[148]....
        /*0a68*/ 	.word	0x00009460
        /*0a6c*/ 	.word	0x00000053
        /*0a70*/ 	.word	0x00000040
        /*0a74*/ 	.short	0x010a
        /*0a76*/ 	.byte	0xff
	.zero		1


	//   ....[149]....
        /*0a78*/ 	.word	0x000094b0
        /*0a7c*/ 	.word	0x00000058
        /*0a80*/ 	.word	0x00000040
        /*0a84*/ 	.short	0x010a
        /*0a86*/ 	.byte	0xff
	.zero		1


	//----- nvinfo : EIATTR_NUM_MBARRIERS
	.align		4
.L_47:
        /*0a88*/ 	.byte	0x03, 0x38
        /*0a8a*/ 	.short	0x0023


	//----- nvinfo : EIATTR_EXIT_INSTR_OFFSETS
	.align		4
        /*0a8c*/ 	.byte	0x04, 0x1c
        /*0a8e*/ 	.short	(.L_49 - .L_48)


	//   ....[0]....
.L_48:
        /*0a90*/ 	.word	0x00002800


	//   ....[1]....
        /*0a94*/ 	.word	0x00002d00


	//   ....[2]....
        /*0a98*/ 	.word	0x00002d60


	//   ....[3]....
        /*0a9c*/ 	.word	0x000040e0


	//   ....[4]....
        /*0aa0*/ 	.word	0x000052d0


	//   ....[5]....
        /*0aa4*/ 	.word	0x00005310


	//   ....[6]....
        /*0aa8*/ 	.word	0x000086e0


	//   ....[7]....
        /*0aac*/ 	.word	0x00008760


	//   ....[8]....
        /*0ab0*/ 	.word	0x00008790


	//   ....[9]....
        /*0ab4*/ 	.word	0x00008800


	//----- nvinfo : EIATTR_MAX_THREADS
	.align		4
.L_49:
        /*0ab8*/ 	.byte	0x04, 0x05
        /*0aba*/ 	.short	(.L_51 - .L_50)
.L_50:
        /*0abc*/ 	.word	0x00000100
        /*0ac0*/ 	.word	0x00000001
        /*0ac4*/ 	.word	0x00000001


	//----- nvinfo : EIATTR_CRS_STACK_SIZE
	.align		4
.L_51:
        /*0ac8*/ 	.byte	0x04, 0x1e
        /*0aca*/ 	.short	(.L_53 - .L_52)
.L_52:
        /*0acc*/ 	.word	0x00000000


	//----- nvinfo : EIATTR_CBANK_PARAM_SIZE
	.align		4
.L_53:
        /*0ad0*/ 	.byte	0x03, 0x19
        /*0ad2*/ 	.short	0x0800


	//----- nvinfo : EIATTR_PARAM_CBANK
	.align		4
        /*0ad4*/ 	.byte	0x04, 0x0a
        /*0ad6*/ 	.short	(.L_55 - .L_54)
	.align		4
.L_54:
        /*0ad8*/ 	.word	index@(.nv.constant0._ZN7cutlass13device_kernelINS_4gemm6kernel13GemmUniversalIN4cute5tupleIJiiiiEEENS1_10collective13CollectiveMmaINS1_35MainloopSm100TmaUmmaWarpSpecializedILi4ELi2ELi4ENS5_IJNS4_1CILi2EEENSA_ILi1EEESC_EEEEENS5_IJNSA_ILi128EEESF_NSA_ILi64EEEEEENS_6half_tENS5_IJlSC_lEEESI_SJ_NS4_8TiledMMAINS4_8MMA_AtomIJNS4_26SM100_MMA_F16BF16_2x1SM_SSISI_SI_fLi128ELi128ELNS4_4UMMA5MajorE0ELSO_0ELNSN_7ScaleInE0ELSP_0EEEEEENS4_6LayoutINS5_IJSC_SC_SC_EEENS5_IJNSA_ILi0EEESU_SU_EEEEENS5_IJNS4_10UnderscoreESX_SX_EEEEENS4_18SM100_TMA_2SM_LOADENS4_14ComposedLayoutINS4_7SwizzleILi3ELi4ELi3EEENS4_18smem_ptr_flag_bitsILi16EEENSS_INS5_IJNSA_ILi8EEESG_EEENS5_IJSG_SC_EEEEEEEvNS4_8identityES10_S1A_vS1B_EENS_8epilogue10collective18CollectiveEpilogueINS1D_23Sm100TmaWarpSpecializedILi4ELi2ELi16ELb1ELb0EEEJNS5_IJSG_SF_SG_EEENS5_IJNSS_ISG_SC_EENSS_INS5_IJNSA_ILi16EEESB_EEENS5_IJSC_SG_EEEEEEEESI_SJ_SI_SJ_NS1D_6fusion15FusionCallbacksIS1H_NS1P_17LinearCombinationISI_fSI_fLNS_15FloatRoundStyleE2EEES1I_S1O_JEEENS4_5SM1004TMEM4LOAD26SM100_TMEM_LOAD_32dp32b16xENS4_13SM90_TMA_LOADENS11_INS12_ILi1ELi4ELi3EEES15_NSS_INS5_IJS16_S1K_EEENS5_IJS1K_SC_EEEEEEENS4_39AutoVectorizingCopyWithAssumedAlignmentILi128EEENS4_14SM90_TMA_STOREES24_S26_S26_EEEvvEEEEvNT_6ParamsE)
        /*0adc*/ 	.short	0x0380
        /*0ade*/ 	.short	0x0800


	//----- nvinfo : EIATTR_SW_WAR
	.align		4
.L_55:
        /*0ae0*/ 	.byte	0x04, 0x36
        /*0ae2*/ 	.short	(.L_57 - .L_56)
.L_56:
        /*0ae4*/ 	.word	0x00000008
.L_57:


//--------------------- .nv.callgraph             --------------------------
	.section	.nv.callgraph,"",@"SHT_CUDA_CALLGRAPH"
	.align	4
	.sectionentsize	8
	.align		4
        /*0000*/ 	.word	0x00000000
	.align		4
        /*0004*/ 	.word	0xffffffff
	.align		4
        /*0008*/ 	.word	index@(_ZN7cutlass13device_kernelINS_4gemm6kernel13GemmUniversalIN4cute5tupleIJiiiiEEENS1_10collective13CollectiveMmaINS1_35MainloopSm100TmaUmmaWarpSpecializedILi4ELi2ELi4ENS5_IJNS4_1CILi2EEENSA_ILi1EEESC_EEEEENS5_IJNSA_ILi128EEESF_NSA_ILi64EEEEEENS_6half_tENS5_IJlSC_lEEESI_SJ_NS4_8TiledMMAINS4_8MMA_AtomIJNS4_26SM100_MMA_F16BF16_2x1SM_SSISI_SI_fLi128ELi128ELNS4_4UMMA5MajorE0ELSO_0ELNSN_7ScaleInE0ELSP_0EEEEEENS4_6LayoutINS5_IJSC_SC_SC_EEENS5_IJNSA_ILi0EEESU_SU_EEEEENS5_IJNS4_10UnderscoreESX_SX_EEEEENS4_18SM100_TMA_2SM_LOADENS4_14ComposedLayoutINS4_7SwizzleILi3ELi4ELi3EEENS4_18smem_ptr_flag_bitsILi16EEENSS_INS5_IJNSA_ILi8EEESG_EEENS5_IJSG_SC_EEEEEEEvNS4_8identityES10_S1A_vS1B_EENS_8epilogue10collective18CollectiveEpilogueINS1D_23Sm100TmaWarpSpecializedILi4ELi2ELi16ELb1ELb0EEEJNS5_IJSG_SF_SG_EEENS5_IJNSS_ISG_SC_EENSS_INS5_IJNSA_ILi16EEESB_EEENS5_IJSC_SG_EEEEEEEESI_SJ_SI_SJ_NS1D_6fusion15FusionCallbacksIS1H_NS1P_17LinearCombinationISI_fSI_fLNS_15FloatRoundStyleE2EEES1I_S1O_JEEENS4_5SM1004TMEM4LOAD26SM100_TMEM_LOAD_32dp32b16xENS4_13SM90_TMA_LOADENS11_INS12_ILi1ELi4ELi3EEES15_NSS_INS5_IJS16_S1K_EEENS5_IJS1K_SC_EEEEEEENS4_39AutoVectorizingCopyWithAssumedAlignmentILi128EEENS4_14SM90_TMA_STOREES24_S26_S26_EEEvvEEEEvNT_6ParamsE)
	.align		4
        /*000c*/ 	.word	index@(__assertfail)
	.align		4
        /*0010*/ 	.word	0x00000000
	.align		4
        /*0014*/ 	.word	0xfffffffe
	.align		4
        /*0018*/ 	.word	0x00000000
	.align		4
        /*001c*/ 	.word	0xfffffffd
	.align		4
        /*0020*/ 	.word	0x00000000
	.align		4
        /*0024*/ 	.word	0xfffffffc


//--------------------- .nv.constant4             --------------------------
	.section	.nv.constant4,"a",@progbits
	.align	8
	.align		8
.nv.constant4:
        /*0000*/ 	.dword	__assertfail
	.align		8
        /*0008*/ 	.dword	__unnamed_1
	.align		8
        /*0010*/ 	.dword	__unnamed_2
	.align		8
        /*0018*/ 	.dword	_ZN40_INTERNAL_e1168af9_4_k_cu_f1f6eb37_280744cuda3std3__45__cpo5beginE
	.align		8
        /*0020*/ 	.dword	_ZN40_INTERNAL_e1168af9_4_k_cu_f1f6eb37_280744cuda3std3__45__cpo3endE
	.align		8
        /*0028*/ 	.dword	_ZN40_INTERNAL_e1168af9_4_k_cu_f1f6eb37_280744cuda3std3__45__cpo6cbeginE
	.align		8
        /*0030*/ 	.dword	_ZN40_INTERNAL_e1168af9_4_k_cu_f1f6eb37_280744cuda3std3__45__cpo4cendE
	.align		8
        /*0038*/ 	.dword	_ZN40_INTERNAL_e1168af9_4_k_cu_f1f6eb37_280744cuda3std3__442_GLOBAL__N__e1168af9_4_k_cu_f1f6eb37_280746ignoreE
	.align		8
        /*0040*/ 	.dword	_ZN40_INTERNAL_e1168af9_4_k_cu_f1f6eb37_280744cuda3std3__419piecewise_constructE
	.align		8
        /*0048*/ 	.dword	_ZN40_INTERNAL_e1168af9_4_k_cu_f1f6eb37_280744cuda3std3__48in_placeE
	.align		8
        /*0050*/ 	.dword	_ZN40_INTERNAL_e1168af9_4_k_cu_f1f6eb37_280744cuda3std6ranges3__45__cpo4swapE
	.align		8
        /*0058*/ 	.dword	_ZN40_INTERNAL_e1168af9_4_k_cu_f1f6eb37_280744cuda3std6ranges3__45__cpo9iter_moveE
	.align		8
        /*0060*/ 	.dword	_ZN40_INTERNAL_e1168af9_4_k_cu_f1f6eb37_280744cute7productE
	.align		8
        /*0068*/ 	.dword	_ZN40_INTERNAL_e1168af9_4_k_cu_f1f6eb37_280744cute1_E
	.align		8
        /*0070*/ 	.dword	$str$25
	.align		8
        /*0078*/ 	.dword	$str$26
	.align		8
        /*0080*/ 	.dword	$str$27
	.align		8
        /*0088*/ 	.dword	$str$28


//--------------------- .text._ZN7cutlass13device_kernelINS_4gemm6kernel13GemmUniversalIN4cute5tupleIJiiiiEEENS1_10collective13CollectiveMmaINS1_35MainloopSm100TmaUmmaWarpSpecializedILi4ELi2ELi4ENS5_IJNS4_1CILi2EEENSA_ILi1EEESC_EEEEENS5_IJNSA_ILi128EEESF_NSA_ILi64EEEEEENS_6half_tENS5_IJlSC_lEEESI_SJ_NS4_8TiledMMAINS4_8MMA_AtomIJNS4_26SM100_MMA_F16BF16_2x1SM_SSISI_SI_fLi128ELi128ELNS4_4UMMA5MajorE0ELSO_0ELNSN_7ScaleInE0ELSP_0EEEEEENS4_6LayoutINS5_IJSC_SC_SC_EEENS5_IJNSA_ILi0EEESU_SU_EEEEENS5_IJNS4_10UnderscoreESX_SX_EEEEENS4_18SM100_TMA_2SM_LOADENS4_14ComposedLayoutINS4_7SwizzleILi3ELi4ELi3EEENS4_18smem_ptr_flag_bitsILi16EEENSS_INS5_IJNSA_ILi8EEESG_EEENS5_IJSG_SC_EEEEEEEvNS4_8identityES10_S1A_vS1B_EENS_8epilogue10collective18CollectiveEpilogueINS1D_23Sm100TmaWarpSpecializedILi4ELi2ELi16ELb1ELb0EEEJNS5_IJSG_SF_SG_EEENS5_IJNSS_ISG_SC_EENSS_INS5_IJNSA_ILi16EEESB_EEENS5_IJSC_SG_EEEEEEEESI_SJ_SI_SJ_NS1D_6fusion15FusionCallbacksIS1H_NS1P_17LinearCombinationISI_fSI_fLNS_15FloatRoundStyleE2EEES1I_S1O_JEEENS4_5SM1004TMEM4LOAD26SM100_TMEM_LOAD_32dp32b16xENS4_13SM90_TMA_LOADENS11_INS12_ILi1ELi4ELi3EEES15_NSS_INS5_IJS16_S1K_EEENS5_IJS1K_SC_EEEEEEENS4_39AutoVectorizingCopyWithAssumedAlignmentILi128EEENS4_14SM90_TMA_STOREES24_S26_S26_EEEvvEEEEvNT_6ParamsE --------------------------
	.section	.text._ZN7cutlass13device_kernelINS_4gemm6kernel13GemmUniversalIN4cute5tupleIJiiiiEEENS1_10collective13CollectiveMmaINS1_35MainloopSm100TmaUmmaWarpSpecializedILi4ELi2ELi4ENS5_IJNS4_1CILi2EEENSA_ILi1EEESC_EEEEENS5_IJNSA_ILi128EEESF_NSA_ILi64EEEEEENS_6half_tENS5_IJlSC_lEEESI_SJ_NS4_8TiledMMAINS4_8MMA_AtomIJNS4_26SM100_MMA_F16BF16_2x1SM_SSISI_SI_fLi128ELi128ELNS4_4UMMA5MajorE0ELSO_0ELNSN_7ScaleInE0ELSP_0EEEEEENS4_6LayoutINS5_IJSC_SC_SC_EEENS5_IJNSA_ILi0EEESU_SU_EEEEENS5_IJNS4_10UnderscoreESX_SX_EEEEENS4_18SM100_TMA_2SM_LOADENS4_14ComposedLayoutINS4_7SwizzleILi3ELi4ELi3EEENS4_18smem_ptr_flag_bitsILi16EEENSS_INS5_IJNSA_ILi8EEESG_EEENS5_IJSG_SC_EEEEEEEvNS4_8identityES10_S1A_vS1B_EENS_8epilogue10collective18CollectiveEpilogueINS1D_23Sm100TmaWarpSpecializedILi4ELi2ELi16ELb1ELb0EEEJNS5_IJSG_SF_SG_EEENS5_IJNSS_ISG_SC_EENSS_INS5_IJNSA_ILi16EEESB_EEENS5_IJSC_SG_EEEEEEEESI_SJ_SI_SJ_NS1D_6fusion15FusionCallbacksIS1H_NS1P_17LinearCombinationISI_fSI_fLNS_15FloatRoundStyleE2EEES1I_S1O_JEEENS4_5SM1004TMEM4LOAD26SM100_TMEM_LOAD_32dp32b16xENS4_13SM90_TMA_LOADENS11_INS12_ILi1ELi4ELi3EEES15_NSS_INS5_IJS16_S1K_EEENS5_IJS1K_SC_EEEEEEENS4_39AutoVectorizingCopyWithAssumedAlignmentILi128EEENS4_14SM90_TMA_STOREES24_S26_S26_EEEvvEEEEvNT_6ParamsE,"ax",@progbits
	.align	128
.text._ZN7cutlass13device_kernelINS_4gemm6kernel13GemmUniversalIN4cute5tupleIJiiiiEEENS1_10collective13CollectiveMmaINS1_35MainloopSm100TmaUmmaWarpSpecializedILi4ELi2ELi4ENS5_IJNS4_1CILi2EEENSA_ILi1EEESC_EEEEENS5_IJNSA_ILi128EEESF_NSA_ILi64EEEEEENS_6half_tENS5_IJlSC_lEEESI_SJ_NS4_8TiledMMAINS4_8MMA_AtomIJNS4_26SM100_MMA_F16BF16_2x1SM_SSISI_SI_fLi128ELi128ELNS4_4UMMA5MajorE0ELSO_0ELNSN_7ScaleInE0ELSP_0EEEEEENS4_6LayoutINS5_IJSC_SC_SC_EEENS5_IJNSA_ILi0EEESU_SU_EEEEENS5_IJNS4_10UnderscoreESX_SX_EEEEENS4_18SM100_TMA_2SM_LOADENS4_14ComposedLayoutINS4_7SwizzleILi3ELi4ELi3EEENS4_18smem_ptr_flag_bitsILi16EEENSS_INS5_IJNSA_ILi8EEESG_EEENS5_IJSG_SC_EEEEEEEvNS4_8identityES10_S1A_vS1B_EENS_8epilogue10collective18CollectiveEpilogueINS1D_23Sm100TmaWarpSpecializedILi4ELi2ELi16ELb1ELb0EEEJNS5_IJSG_SF_SG_EEENS5_IJNSS_ISG_SC_EENSS_INS5_IJNSA_ILi16EEESB_EEENS5_IJSC_SG_EEEEEEEESI_SJ_SI_SJ_NS1D_6fusion15FusionCallbacksIS1H_NS1P_17LinearCombinationISI_fSI_fLNS_15FloatRoundStyleE2EEES1I_S1O_JEEENS4_5SM1004TMEM4LOAD26SM100_TMEM_LOAD_32dp32b16xENS4_13SM90_TMA_LOADENS11_INS12_ILi1ELi4ELi3EEES15_NSS_INS5_IJS16_S1K_EEENS5_IJS1K_SC_EEEEEEENS4_39AutoVectorizingCopyWithAssumedAlignmentILi128EEENS4_14SM90_TMA_STOREES24_S26_S26_EEEvvEEEEvNT_6ParamsE:
        .type           _ZN7cutlass13device_kernelINS_4gemm6kernel13GemmUniversalIN4cute5tupleIJiiiiEEENS1_10collective13CollectiveMmaINS1_35MainloopSm100TmaUmmaWarpSpecializedILi4ELi2ELi4ENS5_IJNS4_1CILi2EEENSA_ILi1EEESC_EEEEENS5_IJNSA_ILi128EEESF_NSA_ILi64EEEEEENS_6half_tENS5_IJlSC_lEEESI_SJ_NS4_8TiledMMAINS4_8MMA_AtomIJNS4_26SM100_MMA_F16BF16_2x1SM_SSISI_SI_fLi128ELi128ELNS4_4UMMA5MajorE0ELSO_0ELNSN_7ScaleInE0ELSP_0EEEEEENS4_6LayoutINS5_IJSC_SC_SC_EEENS5_IJNSA_ILi0EEESU_SU_EEEEENS5_IJNS4_10UnderscoreESX_SX_EEEEENS4_18SM100_TMA_2SM_LOADENS4_14ComposedLayoutINS4_7SwizzleILi3ELi4ELi3EEENS4_18smem_ptr_flag_bitsILi16EEENSS_INS5_IJNSA_ILi8EEESG_EEENS5_IJSG_SC_EEEEEEEvNS4_8identityES10_S1A_vS1B_EENS_8epilogue10collective18CollectiveEpilogueINS1D_23Sm100TmaWarpSpecializedILi4ELi2ELi16ELb1ELb0EEEJNS5_IJSG_SF_SG_EEENS5_IJNSS_ISG_SC_EENSS_INS5_IJNSA_ILi16EEESB_EEENS5_IJSC_SG_EEEEEEEESI_SJ_SI_SJ_NS1D_6fusion15FusionCallbacksIS1H_NS1P_17LinearCombinationISI_fSI_fLNS_15FloatRoundStyleE2EEES1I_S1O_JEEENS4_5SM1004TMEM4LOAD26SM100_TMEM_LOAD_32dp32b16xENS4_13SM90_TMA_LOADENS11_INS12_ILi1ELi4ELi3EEES15_NSS_INS5_IJS16_S1K_EEENS5_IJS1K_SC_EEEEEEENS4_39AutoVectorizingCopyWithAssumedAlignmentILi128EEENS4_14SM90_TMA_STOREES24_S26_S26_EEEvvEEEEvNT_6ParamsE,@function
        .size           _ZN7cutlass13device_kernelINS_4gemm6kernel13GemmUniversalIN4cute5tupleIJiiiiEEENS1_10collective13CollectiveMmaINS1_35MainloopSm100TmaUmmaWarpSpecializedILi4ELi2ELi4ENS5_IJNS4_1CILi2EEENSA_ILi1EEESC_EEEEENS5_IJNSA_ILi128EEESF_NSA_ILi64EEEEEENS_6half_tENS5_IJlSC_lEEESI_SJ_NS4_8TiledMMAINS4_8MMA_AtomIJNS4_26SM100_MMA_F16BF16_2x1SM_SSISI_SI_fLi128ELi128ELNS4_4UMMA5MajorE0ELSO_0ELNSN_7ScaleInE0ELSP_0EEEEEENS4_6LayoutINS5_IJSC_SC_SC_EEENS5_IJNSA_ILi0EEESU_SU_EEEEENS5_IJNS4_10UnderscoreESX_SX_EEEEENS4_18SM100_TMA_2SM_LOADENS4_14ComposedLayoutINS4_7SwizzleILi3ELi4ELi3EEENS4_18smem_ptr_flag_bitsILi16EEENSS_INS5_IJNSA_ILi8EEESG_EEENS5_IJSG_SC_EEEEEEEvNS4_8identityES10_S1A_vS1B_EENS_8epilogue10collective18CollectiveEpilogueINS1D_23Sm100TmaWarpSpecializedILi4ELi2ELi16ELb1ELb0EEEJNS5_IJSG_SF_SG_EEENS5_IJNSS_ISG_SC_EENSS_INS5_IJNSA_ILi16EEESB_EEENS5_IJSC_SG_EEEEEEEESI_SJ_SI_SJ_NS1D_6fusion15FusionCallbacksIS1H_NS1P_17LinearCombinationISI_fSI_fLNS_15FloatRoundStyleE2EEES1I_S1O_JEEENS4_5SM1004TMEM4LOAD26SM100_TMEM_LOAD_32dp32b16xENS4_13SM90_TMA_LOADENS11_INS12_ILi1ELi4ELi3EEES15_NSS_INS5_IJS16_S1K_EEENS5_IJS1K_SC_EEEEEEENS4_39AutoVectorizingCopyWithAssumedAlignmentILi128EEENS4_14SM90_TMA_STOREES24_S26_S26_EEEvvEEEEvNT_6ParamsE,(.L_x_197 - _ZN7cutlass13device_kernelINS_4gemm6kernel13GemmUniversalIN4cute5tupleIJiiiiEEENS1_10collective13CollectiveMmaINS1_35MainloopSm100TmaUmmaWarpSpecializedILi4ELi2ELi4ENS5_IJNS4_1CILi2EEENSA_ILi1EEESC_EEEEENS5_IJNSA_ILi128EEESF_NSA_ILi64EEEEEENS_6half_tENS5_IJlSC_lEEESI_SJ_NS4_8TiledMMAINS4_8MMA_AtomIJNS4_26SM100_MMA_F16BF16_2x1SM_SSISI_SI_fLi128ELi128ELNS4_4UMMA5MajorE0ELSO_0ELNSN_7ScaleInE0ELSP_0EEEEEENS4_6LayoutINS5_IJSC_SC_SC_EEENS5_IJNSA_ILi0EEESU_SU_EEEEENS5_IJNS4_10UnderscoreESX_SX_EEEEENS4_18SM100_TMA_2SM_LOADENS4_14ComposedLayoutINS4_7SwizzleILi3ELi4ELi3EEENS4_18smem_ptr_flag_bitsILi16EEENSS_INS5_IJNSA_ILi8EEESG_EEENS5_IJSG_SC_EEEEEEEvNS4_8identityES10_S1A_vS1B_EENS_8epilogue10collective18CollectiveEpilogueINS1D_23Sm100TmaWarpSpecializedILi4ELi2ELi16ELb1ELb0EEEJNS5_IJSG_SF_SG_EEENS5_IJNSS_ISG_SC_EENSS_INS5_IJNSA_ILi16EEESB_EEENS5_IJSC_SG_EEEEEEEESI_SJ_SI_SJ_NS1D_6fusion15FusionCallbacksIS1H_NS1P_17LinearCombinationISI_fSI_fLNS_15FloatRoundStyleE2EEES1I_S1O_JEEENS4_5SM1004TMEM4LOAD26SM100_TMEM_LOAD_32dp32b16xENS4_13SM90_TMA_LOADENS11_INS12_ILi1ELi4ELi3EEES15_NSS_INS5_IJS16_S1K_EEENS5_IJS1K_SC_EEEEEEENS4_39AutoVectorizingCopyWithAssumedAlignmentILi128EEENS4_14SM90_TMA_STOREES24_S26_S26_EEEvvEEEEvNT_6ParamsE)
        .other          _ZN7cutlass13device_kernelINS_4gemm6kernel13GemmUniversalIN4cute5tupleIJiiiiEEENS1_10collective13CollectiveMmaINS1_35MainloopSm100TmaUmmaWarpSpecializedILi4ELi2ELi4ENS5_IJNS4_1CILi2EEENSA_ILi1EEESC_EEEEENS5_IJNSA_ILi128EEESF_NSA_ILi64EEEEEENS_6half_tENS5_IJlSC_lEEESI_SJ_NS4_8TiledMMAINS4_8MMA_AtomIJNS4_26SM100_MMA_F16BF16_2x1SM_SSISI_SI_fLi128ELi128ELNS4_4UMMA5MajorE0ELSO_0ELNSN_7ScaleInE0ELSP_0EEEEEENS4_6LayoutINS5_IJSC_SC_SC_EEENS5_IJNSA_ILi0EEESU_SU_EEEEENS5_IJNS4_10UnderscoreESX_SX_EEEEENS4_18SM100_TMA_2SM_LOADENS4_14ComposedLayoutINS4_7SwizzleILi3ELi4ELi3EEENS4_18smem_ptr_flag_bitsILi16EEENSS_INS5_IJNSA_ILi8EEESG_EEENS5_IJSG_SC_EEEEEEEvNS4_8identityES10_S1A_vS1B_EENS_8epilogue10collective18CollectiveEpilogueINS1D_23Sm100TmaWarpSpecializedILi4ELi2ELi16ELb1ELb0EEEJNS5_IJSG_SF_SG_EEENS5_IJNSS_ISG_SC_EENSS_INS5_IJNSA_ILi16EEESB_EEENS5_IJSC_SG_EEEEEEEESI_SJ_SI_SJ_NS1D_6fusion15FusionCallbacksIS1H_NS1P_17LinearCombinationISI_fSI_fLNS_15FloatRoundStyleE2EEES1I_S1O_JEEENS4_5SM1004TMEM4LOAD26SM100_TMEM_LOAD_32dp32b16xENS4_13SM90_TMA_LOADENS11_INS12_ILi1ELi4ELi3EEES15_NSS_INS5_IJS16_S1K_EEENS5_IJS1K_SC_EEEEEEENS4_39AutoVectorizingCopyWithAssumedAlignmentILi128EEENS4_14SM90_TMA_STOREES24_S26_S26_EEEvvEEEEvNT_6ParamsE,@"STO_CUDA_ENTRY STV_DEFAULT"
_ZN7cutlass13device_kernelINS_4gemm6kernel13GemmUniversalIN4cute5tupleIJiiiiEEENS1_10collective13CollectiveMmaINS1_35MainloopSm100TmaUmmaWarpSpecializedILi4ELi2ELi4ENS5_IJNS4_1CILi2EEENSA_ILi1EEESC_EEEEENS5_IJNSA_ILi128EEESF_NSA_ILi64EEEEEENS_6half_tENS5_IJlSC_lEEESI_SJ_NS4_8TiledMMAINS4_8MMA_AtomIJNS4_26SM100_MMA_F16BF16_2x1SM_SSISI_SI_fLi128ELi128ELNS4_4UMMA5MajorE0ELSO_0ELNSN_7ScaleInE0ELSP_0EEEEEENS4_6LayoutINS5_IJSC_SC_SC_EEENS5_IJNSA_ILi0EEESU_SU_EEEEENS5_IJNS4_10UnderscoreESX_SX_EEEEENS4_18SM100_TMA_2SM_LOADENS4_14ComposedLayoutINS4_7SwizzleILi3ELi4ELi3EEENS4_18smem_ptr_flag_bitsILi16EEENSS_INS5_IJNSA_ILi8EEESG_EEENS5_IJSG_SC_EEEEEEEvNS4_8identityES10_S1A_vS1B_EENS_8epilogue10collective18CollectiveEpilogueINS1D_23Sm100TmaWarpSpecializedILi4ELi2ELi16ELb1ELb0EEEJNS5_IJSG_SF_SG_EEENS5_IJNSS_ISG_SC_EENSS_INS5_IJNSA_ILi16EEESB_EEENS5_IJSC_SG_EEEEEEEESI_SJ_SI_SJ_NS1D_6fusion15FusionCallbacksIS1H_NS1P_17LinearCombinationISI_fSI_fLNS_15FloatRoundStyleE2EEES1I_S1O_JEEENS4_5SM1004TMEM4LOAD26SM100_TMEM_LOAD_32dp32b16xENS4_13SM90_TMA_LOADENS11_INS12_ILi1ELi4ELi3EEES15_NSS_INS5_IJS16_S1K_EEENS5_IJS1K_SC_EEEEEEENS4_39AutoVectorizingCopyWithAssumedAlignmentILi128EEENS4_14SM90_TMA_STOREES24_S26_S26_EEEvvEEEEvNT_6ParamsE:
[----:B------:R-:W1:Y:S01]  /*0000*/  LDC R1, c[0x0][0x37c] ;  /* 0x0000df00ff017b82 */ /* 0x000e620000000800 */
[----:B------:R-:W2:Y:S01]  /*0010*/  S2R R72, SR_TID.X ;  /* 0x0000000000487919 */ /* 0x000ea20000002100 */
[----:B------:R-:W3:Y:S06]  /*0020*/  LDCU.64 UR6, c[0x0][0x890] ;  /* 0x00011200ff0677ac */ /* 0x000eec0008000a00 */
[----:B------:R-:W4:Y:S01]  /*0030*/  S2UR UR37, SR_CgaCtaId ;  /* 0x00000000002579c3 */ /* 0x000f220000008800 */
[----:B------:R-:W-:Y:S02]  /*0040*/  PRMT R59, RZ, 0x7610, R59 ;  /* 0x00007610ff3b7816 */ /* 0x000fe4000000003b */
[----:B------:R-:W-:Y:S01]  /*0050*/  ELECT P1, URZ, PT ;  /* 0x0000000000ff782f */ /* 0x000fe20003820000 */
[----:B------:R-:W1:Y:S01]  /*0060*/  LDCU.64 UR46, c[0x0][0x358] ;  /* 0x00006b00ff2e77ac */ /* 0x000e620008000a00 */
[----:B---3--:R-:W-:-:S04]  /*0070*/  UISETP.NE.U32.AND UP0, UPT, UR6, URZ, UPT ;  /* 0x000000ff0600728c */ /* 0x008fc8000bf05070 */
[----:B------:R-:W-:Y:S02]  /*0080*/  UISETP.NE.AND.EX UP0, UPT, UR7, URZ, UPT, UP0 ;  /* 0x000000ff0700728c */ /* 0x000fe4000bf05300 */
[----:B----4-:R-:W-:Y:S02]  /*0090*/  ULOP3.LUT UR5, UR37, 0x1, URZ, 0xc0, !UPT ;  /* 0x0000000125057892 */ /* 0x010fe4000f8ec0ff */
[----:B------:R-:W-:Y:S01]  /*00a0*/  ULOP3.LUT UR4, UR37, 0x1, URZ, 0x3c, !UPT ;  /* 0x0000000125047892 */ /* 0x000fe2000f8e3cff */
[----:B--2---:R-:W-:-:S05]  /*00b0*/  SHF.R.U32.HI R66, RZ, 0x5, R72 ;  /* 0x00000005ff427819 */ /* 0x004fca0000011648 */
[----:B------:R-:W2:Y:S02]  /*00c0*/  SHFL.IDX PT, R0, R66, RZ, 0x1f ;  /* 0x00001fff42007589 */ /* 0x000ea400000e0000 */
[----:B--2---:R-:W-:Y:S01]  /*00d0*/  R2UR UR10, R0 ;  /* 0x00000000000a72ca */ /* 0x004fe200000e0000 */
[----:B-1----:R-:W-:-:S14]  /*00e0*/  BRA.U UP0, `(.L_x_0) ;  /* 0x00000001002c7547 */ /* 0x002fdc000b800000 */
[----:B------:R-:W1:Y:S02]  /*00f0*/  LDCU.64 UR8, c[0x0][0x888] ;  /* 0x00011100ff0877ac */ /* 0x000e640008000a00 */
[----:B-1----:R-:W-:-:S04]  /*0100*/  UISETP.NE.U32.AND UP0, UPT, UR8, URZ, UPT ;  /* 0x000000ff0800728c */ /* 0x002fc8000bf05070 */
[----:B------:R-:W-:-:S09]  /*0110*/  UISETP.NE.AND.EX UP0, UPT, UR9, URZ, UPT, UP0 ;  /* 0x000000ff0900728c */ /* 0x000fd2000bf05300 */
[----:B------:R-:W-:Y:S05]  /*0120*/  BRA.U !UP0, `(.L_x_1) ;  /* 0x0000000108107547 */ /* 0x000fea000b800000 */
[----:B------:R-:W1:Y:S02]  /*0130*/  LDC.64 R2, c[0x0][0x888] ;  /* 0x00022200ff027b82 */ /* 0x000e640000000a00 */
[----:B-1----:R1:W5:Y:S01]  /*0140*/  LDG.E R35, desc[UR46][R2.64] ;  /* 0x0000002e02237981 */ /* 0x002362000c1e1900 */
[----:B------:R-:W-:Y:S01]  /*0150*/  HFMA2 R59, -RZ, RZ, 0, 5.9604644775390625e-08 ;  /* 0x00000001ff3b7431 */ /* 0x000fe200000001ff */
[----:B------:R-:W-:Y:S05]  /*0160*/  BRA `(.L_x_0) ;  /* 0x00000000000c7947 */ /* 0x000fea0003800000 */
.L_x_1:
[----:B------:R-:W1:Y:S01]  /*0170*/  LDCU UR8, c[0x0][0x880] ;  /* 0x00011000ff0877ac */ /* 0x000e620008000800 */
[----:B------:R-:W-:Y:S01]  /*0180*/  HFMA2 R59, -RZ, RZ, 0, 5.9604644775390625e-08 ;  /* 0x00000001ff3b7431 */ /* 0x000fe200000001ff */
[----:B-1----:R-:W-:-:S07]  /*0190*/  MOV R35, UR8 ;  /* 0x0000000800237c02 */ /* 0x002fce0008000f00 */
.L_x_0:
[----:B------:R-:W2:Y:S02]  /*01a0*/  LDCU.64 UR8, c[0x0][0x8b0] ;  /* 0x00011600ff0877ac */ /* 0x000ea40008000a00 */
[----:B--2---:R-:W-:-:S04]  /*01b0*/  UISETP.NE.U32.AND UP0, UPT, UR8, URZ, UPT ;  /* 0x000000ff0800728c */ /* 0x004fc8000bf05070 */
[----:B------:R-:W-:-:S09]  /*01c0*/  UISETP.NE.AND.EX UP0, UPT, UR9, URZ, UPT, UP0 ;  /* 0x000000ff0900728c */ /* 0x000fd2000bf05300 */
[----:B------:R-:W-:Y:S05]  /*01d0*/  BRA.U UP0, `(.L_x_2) ;  /* 0x0000000100247547 */ /* 0x000fea000b800000 */
[----:B------:R-:W2:Y:S02]  /*01e0*/  LDCU.64 UR8, c[0x0][0x8a8] ;  /* 0x00011500ff0877ac */ /* 0x000ea40008000a00 */
[----:B--2---:R-:W-:-:S04]  /*01f0*/  UISETP.NE.U32.AND UP0, UPT, UR8, URZ, UPT ;  /* 0x000000ff0800728c */ /* 0x004fc8000bf05070 */
[----:B------:R-:W-:-:S09]  /*0200*/  UISETP.NE.AND.EX UP0, UPT, UR9, URZ, UPT, UP0 ;  /* 0x000000ff0900728c */ /* 0x000fd2000bf05300 */
[----:B------:R-:W-:Y:S05]  /*0210*/  BRA.U !UP0, `(.L_x_3) ;  /* 0x00000001080c7547 */ /* 0x000fea000b800000 */
[----:B------:R-:W2:Y:S02]  /*0220*/  LDC.64 R32, c[0x0][0x8a8] ;  /* 0x00022a00ff207b82 */ /* 0x000ea40000000a00 */
[----:B--2---:R2:W5:Y:S01]  /*0230*/  LDG.E R32, desc[UR46][R32.64] ;  /* 0x0000002e20207981 */ /* 0x004562000c1e1900 */
[----:B------:R-:W-:Y:S05]  /*0240*/  BRA `(.L_x_2) ;  /* 0x0000000000087947 */ /* 0x000fea0003800000 */
.L_x_3:
[----:B------:R-:W2:Y:S02]  /*0250*/  LDCU UR8, c[0x0][0x8a0] ;  /* 0x00011400ff0877ac */ /* 0x000ea40008000800 */
[----:B--2---:R-:W-:Y:S02]  /*0260*/  MOV R32, UR8 ;  /* 0x0000000800207c02 */ /* 0x004fe40008000f00 */
.L_x_2:
[----:B------:R-:W-:Y:S01]  /*0270*/  IMAD.U32 R0, RZ, RZ, UR10 ;  /* 0x0000000aff007e24 */ /* 0x000fe2000f8e00ff */
[----:B------:R-:W-:Y:S04]  /*0280*/  BSSY.RECONVERGENT B0, `(.L_x_4) ;  /* 0x000000c000007945 */ /* 0x000fe80003800200 */
[C---:B------:R-:W-:Y:S02]  /*0290*/  ISETP.NE.OR P2, PT, R0.reuse, 0x1, !P1 ;  /* 0x000000010000780c */ /* 0x040fe40004f45670 */
[----:B------:R-:W-:-:S11]  /*02a0*/  ISETP.NE.OR P0, PT, R0, 0x3, !P1 ;  /* 0x000000030000780c */ /* 0x000fd60004f05670 */
[----:B------:R-:W-:Y:S05]  /*02b0*/  @P2 BRA `(.L_x_5) ;  /* 0x0000000000202947 */ /* 0x000fea0003800000 */
[----:B------:R-:W3:Y:S02]  /*02c0*/  LDCU.64 UR8, c[0x0][0x348] ;  /* 0x00006900ff0877ac */ /* 0x000ee40008000a00 */
[----:B---3--:R-:W-:Y:S02]  /*02d0*/  UIADD3 UR12, UP1, UPT, UR8, 0x80, URZ ;  /* 0x00000080080c7890 */ /* 0x008fe4000ff3e0ff */
[----:B------:R-:W-:Y:S02]  /*02e0*/  UIADD3 UR8, UP0, UPT, UR8, 0x180, URZ ;  /* 0x0000018008087890 */ /* 0x000fe4000ff1e0ff */
[----:B------:R-:W-:Y:S02]  /*02f0*/  UIADD3.X UR13, UPT, UPT, URZ, UR9, URZ, UP1, !UPT ;  /* 0x00000009ff0d7290 */ /* 0x000fe40008ffe4ff */
[----:B------:R-:W-:-:S07]  /*0300*/  UIADD3.X UR9, UPT, UPT, URZ, UR9, URZ, UP0, !UPT ;  /* 0x00000009ff097290 */ /* 0x000fce00087fe4ff */
[----:B------:R3:W-:Y:S02]  /*0310*/  UTMACCTL.PF [UR12] ;  /* 0x000000000c0079b9 */ /* 0x0007e40008040000 */
[----:B------:R3:W-:Y:S02]  /*0320*/  UTMACCTL.PF [UR8] ;  /* 0x00000000080079b9 */ /* 0x0007e40008040000 */
[----:B---3--:R-:W-:Y:S01]  /*0330*/  NOP ;  /* 0x0000000000007918 */ /* 0x008fe20000000000 */
.L_x_5:
[----:B------:R-:W-:Y:S05]  /*0340*/  BSYNC.RECONVERGENT B0 ;  /* 0x0000000000007941 */ /* 0x000fea0003800200 */
.L_x_4:
[----:B------:R-:W-:Y:S04]  /*0350*/  BSSY.RECONVERGENT B0, `(.L_x_6) ;  /* 0x000000a000007945 */ /* 0x000fe80003800200 */
        /* <DEDUP_REMOVED lines=9> */
.L_x_7:
[----:B------:R-:W-:Y:S05]  /*03f0*/  BSYNC.RECONVERGENT B0 ;  /* 0x0000000000007941 */ /* 0x000fea0003800200 */
.L_x_6:
[----:B------:R-:W3:Y:S01]  /*0400*/  LDCU.64 UR8, c[0x0][0x888] ;  /* 0x00011100ff0877ac */ /* 0x000ee20008000a00 */
[----:B------:R-:W-:Y:S02]  /*0410*/  UISETP.EQ.U32.AND UP1, UPT, UR6, URZ, UPT ;  /* 0x000000ff0600728c */ /* 0x000fe4000bf22070 */
[----:B------:R-:W-:Y:S02]  /*0420*/  UPLOP3.LUT UP5, UPT, UPT, UPT, UPT, 0x80, 0x8 ;  /* 0x000000000008789c */ /* 0x000fe40003faf070 */
[----:B---3--:R-:W-:-:S04]  /*0430*/  UISETP.NE.U32.AND UP0, UPT, UR8, URZ, UPT ;  /* 0x000000ff0800728c */ /* 0x008fc8000bf05070 */
[----:B------:R-:W-:-:S04]  /*0440*/  UISETP.NE.AND.EX UP0, UPT, UR9, URZ, UPT, UP0 ;  /* 0x000000ff0900728c */ /* 0x000fc8000bf05300 */
[----:B------:R-:W-:-:S04]  /*0450*/  UISETP.EQ.OR.EX UP2, UPT, UR7, URZ, !UP0, UP1 ;  /* 0x000000ff0700728c */ /* 0x000fc8000c742710 */
[----:B------:R-:W-:-:S05]  /*0460*/  UP2UR UR50, UPR, URZ, 0x4 ;  /* 0x00000004ff327883 */ /* 0x000fca0008000000 */
[----:B------:R-:W-:Y:S07]  /*0470*/  BRA.U !UP2, `(.L_x_8) ;  /* 0x000000010a207547 */ /* 0x000fee000b800000 */
[----:B------:R-:W-:Y:S01]  /*0480*/  UISETP.NE.U32.AND UP2, UPT, UR6, URZ, UPT ;  /* 0x000000ff0600728c */ /* 0x000fe2000bf45070 */
[----:B-----5:R-:W-:Y:S01]  /*0490*/  FSETP.NEU.AND P0, PT, R35, RZ, PT ;  /* 0x000000ff2300720b */ /* 0x020fe20003f0d000 */
[----:B------:R-:W-:Y:S02]  /*04a0*/  USEL UR6, URZ, 0xffffffff, UP0 ;  /* 0xffffffffff067887 */ /* 0x000fe40008000000 */
[----:B------:R-:W-:-:S10]  /*04b0*/  UISETP.NE.AND.EX UP2, UPT, UR7, URZ, UPT, UP2 ;  /* 0x000000ff0700728c */ /* 0x000fd4000bf45320 */
[----:B------:R-:W-:Y:S01]  /*04c0*/  VOTEU.ANY UP1, P0 ;  /* 0x0000000000ff7886 */ /* 0x000fe20000020100 */
[----:B------:R-:W-:-:S04]  /*04d0*/  @!UP2 USEL UR6, URZ, 0xffffffff, UP1 ;  /* 0xffffffffff06a887 */ /* 0x000fc80008800000 */
[----:B------:R-:W-:-:S04]  /*04e0*/  ULOP3.LUT UR6, UR6, 0x1, URZ, 0xc0, !UPT ;  /* 0x0000000106067892 */ /* 0x000fc8000f8ec0ff */
[----:B------:R-:W-:-:S11]  /*04f0*/  UISETP.NE.U32.AND UP5, UPT, UR6, 0x1, UPT ;  /* 0x000000010600788c */ /* 0x000fd6000bfa5070 */
.L_x_8:
[----:B------:R-:W3:Y:S01]  /*0500*/  SHFL.IDX PT, R0, R66, RZ, 0x1f ;  /* 0x00001fff42007589 */ /* 0x000ee200000e0000 */
[----:B------:R-:W-:-:S04]  /*0510*/  UISETP.NE.AND UP1, UPT, UR10, 0x2, UPT ;  /* 0x000000020a00788c */ /* 0x000fc8000bf25270 */
[----:B------:R-:W-:Y:S02]  /*0520*/  UISETP.EQ.AND UP2, UPT, UR5, URZ, !UP1 ;  /* 0x000000ff0500728c */ /* 0x000fe4000cf42270 */
[----:B------:R-:W-:-:S04]  /*0530*/  USEL UR6, URZ, 0x1, UP1 ;  /* 0x00000001ff067887 */ /* 0x000fc80008800000 */
[----:B------:R-:W-:Y:S02]  /*0540*/  PLOP3.LUT P5, PT, P1, PT, UP2, 0x80, 0x8 ;  /* 0x000000000008781c */ /* 0x000fe40000faf028 */
[----:B---3--:R-:W-:-:S13]  /*0550*/  ISETP.NE.AND P0, PT, R0, RZ, PT ;  /* 0x000000ff0000720c */ /* 0x008fda0003f05270 */
[----:B------:R-:W-:Y:S05]  /*0560*/  @P0 BRA `(.L_x_9) ;  /* 0x0000000000440947 */ /* 0x000fea0003800000 */
[----:B------:R-:W-:Y:S01]  /*0570*/  UMOV UR8, 0x400 ;  /* 0x0000040000087882 */ /* 0x000fe20000000000 */
[----:B------:R-:W-:Y:S01]  /*0580*/  UMOV UR7, 0x1 ;  /* 0x0000000100077882 */ /* 0x000fe20000000000 */
[----:B------:R-:W-:Y:S02]  /*0590*/  ULEA UR8, UR37, UR8, 0x18 ;  /* 0x0000000825087291 */ /* 0x000fe4000f8ec0ff */
[----:B------:R-:W-:-:S04]  /*05a0*/  UIADD3 UR12, UPT, UPT, -UR7, 0x100000, URZ ;  /* 0x00100000070c7890 */ /* 0x000fc8000fffe1ff */
[----:B------:R-:W-:Y:S02]  /*05b0*/  USHF.L.U32 UR13, UR12, 0xb, URZ ;  /* 0x0000000b0c0d7899 */ /* 0x000fe400080006ff */
[----:B------:R-:W-:Y:S01]  /*05c0*/  USHF.L.U32 UR12, UR12, 0x1, URZ ;  /* 0x000000010c0c7899 */ /* 0x000fe200080006ff */
[----:B------:R-:W-:Y:S01]  /*05d0*/  ELECT P0, URZ, PT ;  /* 0x0000000000ff782f */ /* 0x000fe20003800000 */
[----:B------:R-:W3:Y:S10]  /*05e0*/  FENCE.VIEW.ASYNC.S ;  /* 0x00000000000073c6 */ /* 0x000ef40000000000 */
[----:B---3--:R3:W4:Y:S01]  /*05f0*/  SYNCS.EXCH.64 URZ, [UR8], UR12 ;  /* 0x0000000c08ff75b2 */ /* 0x0087220008000100 */
[----:B------:R3:W1:Y:S01]  /*0600*/  SYNCS.EXCH.64 URZ, [UR8+0x20], UR12 ;  /* 0x0000200c08ff75b2 */ /* 0x0006620008000100 */
[----:B------:R3:W1:Y:S01]  /*0610*/  SYNCS.EXCH.64 URZ, [UR8+0x8], UR12 ;  /* 0x0000080c08ff75b2 */ /* 0x0006620008000100 */
[----:B------:R3:W1:Y:S01]  /*0620*/  SYNCS.EXCH.64 URZ, [UR8+0x28], UR12 ;  /* 0x0000280c08ff75b2 */ /* 0x0006620008000100 */
[----:B------:R3:W1:Y:S01]  /*0630*/  SYNCS.EXCH.64 URZ, [UR8+0x10], UR12 ;  /* 0x0000100c08ff75b2 */ /* 0x0006620008000100 */
[----:B------:R3:W1:Y:S01]  /*0640*/  SYNCS.EXCH.64 URZ, [UR8+0x30], UR12 ;  /* 0x0000300c08ff75b2 */ /* 0x0006620008000100 */
[----:B------:R3:W1:Y:S01]  /*0650*/  SYNCS.EXCH.64 URZ, [UR8+0x18], UR12 ;  /* 0x0000180c08ff75b2 */ /* 0x0006620008000100 */
[----:B------:R3:W1:Y:S01]  /*0660*/  SYNCS.EXCH.64 URZ, [UR8+0x38], UR12 ;  /* 0x0000380c08ff75b2 */ /* 0x0006620008000100 */
[----:B------:R-:W-:Y:S01]  /*0670*/  NOP ;  /* 0x0000000000007918 */ /* 0x000fe20000000000 */
.L_x_9:
[----:B------:R-:W2:Y:S01]  /*0680*/  SHFL.IDX PT, R0, R66, RZ, 0x1f ;  /* 0x00001fff42007589 */ /* 0x000ea200000e0000 */
[----:B------:R-:W-:Y:S01]  /*0690*/  NOP ;  /* 0x0000000000007918 */ /* 0x000fe20000000000 */
[----:B--2---:R-:W-:-:S13]  /*06a0*/  ISETP.NE.AND P0, PT, R0, 0x1, PT ;  /* 0x000000010000780c */ /* 0x004fda0003f05270 */
[----:B------:R-:W-:Y:S05]  /*06b0*/  @P0 BRA `(.L_x_10) ;  /* 0x0000000000540947 */ /* 0x000fea0003800000 */
[----:B------:R-:W-:Y:S01]  /*06c0*/  UMOV UR9, 0x400 ;  /* 0x0000040000097882 */ /* 0x000fe20000000000 */
[----:B---3--:R-:W-:Y:S01]  /*06d0*/  UMOV UR8, 0x20 ;  /* 0x0000002000087882 */ /* 0x008fe20000000000 */
[----:B------:R-:W-:Y:S01]  /*06e0*/  UMOV UR7, 0x80 ;  /* 0x0000008000077882 */ /* 0x000fe20000000000 */
[----:B------:R-:W-:Y:S02]  /*06f0*/  ULEA UR9, UR37, UR9, 0x18 ;  /* 0x0000000925097291 */ /* 0x000fe4000f8ec0ff */
[----:B------:R-:W-:-:S04]  /*0700*/  UIADD3 UR12, UPT, UPT, -UR8, 0x100000, URZ ;  /* 0x00100000080c7890 */ /* 0x000fc8000fffe1ff */
[----:B------:R-:W-:Y:S02]  /*0710*/  USHF.L.U32 UR13, UR12, 0xb, URZ ;  /* 0x0000000b0c0d7899 */ /* 0x000fe400080006ff */
[----:B------:R-:W-:Y:S02]  /*0720*/  USHF.L.U32 UR12, UR12, 0x1, URZ ;  /* 0x000000010c0c7899 */ /* 0x000fe400080006ff */
[----:B------:R-:W-:-:S04]  /*0730*/  UIADD3 UR14, UPT, UPT, -UR7, 0x100000, URZ ;  /* 0x00100000070e7890 */ /* 0x000fc8000fffe1ff */
[----:B------:R-:W-:Y:S02]  /*0740*/  USHF.L.U32 UR15, UR14, 0xb, URZ ;  /* 0x0000000b0e0f7899 */ /* 0x000fe400080006ff */
[----:B------:R-:W-:Y:S01]  /*0750*/  USHF.L.U32 UR14, UR14, 0x1, URZ ;  /* 0x000000010e0e7899 */ /* 0x000fe200080006ff */
[----:B------:R-:W-:Y:S01]  /*0760*/  ELECT P0, URZ, PT ;  /* 0x0000000000ff782f */ /* 0x000fe20003800000 */
[----:B------:R-:W2:Y:S02]  /*0770*/  FENCE.VIEW.ASYNC.S ;  /* 0x00000000000073c6 */ /* 0x000ea40000000000 */
[----:B--2---:R2:W3:Y:S08]  /*0780*/  SYNCS.EXCH.64 URZ, [UR9+0x40], UR12 ;  /* 0x0000400c09ff75b2 */ /* 0x0044f00008000100 */
        /* <DEDUP_REMOVED lines=8> */
.L_x_10:
[----:B------:R-:W4:Y:S01]  /*0810*/  SHFL.IDX PT, R0, R66, RZ, 0x1f ;  /* 0x00001fff42007589 */ /* 0x000f2200000e0000 */
[----:B------:R-:W-:Y:S01]  /*0820*/  NOP ;  /* 0x0000000000007918 */ /* 0x000fe20000000000 */
[----:B----4-:R-:W-:-:S13]  /*0830*/  ISETP.NE.AND P0, PT, R0, 0x3, PT ;  /* 0x000000030000780c */ /* 0x010fda0003f05270 */
[----:B------:R-:W-:Y:S05]  /*0840*/  @P0 BRA `(.L_x_11) ;  /* 0x00000000002c0947 */ /* 0x000fea0003800000 */
[----:B---3--:R-:W-:Y:S01]  /*0850*/  UMOV UR8, 0x400 ;  /* 0x0000040000087882 */ /* 0x008fe20000000000 */
[----:B------:R-:W-:Y:S01]  /*0860*/  UMOV UR7, 0x20 ;  /* 0x0000002000077882 */ /* 0x000fe20000000000 */
[----:B------:R-:W-:Y:S02]  /*0870*/  ULEA UR8, UR37, UR8, 0x18 ;  /* 0x0000000825087291 */ /* 0x000fe4000f8ec0ff */
[----:B--2---:R-:W-:-:S04]  /*0880*/  UIADD3 UR12, UPT, UPT, -UR7, 0x100000, URZ ;  /* 0x00100000070c7890 */ /* 0x004fc8000fffe1ff */
[----:B------:R-:W-:Y:S02]  /*0890*/  USHF.L.U32 UR13, UR12, 0xb, URZ ;  /* 0x0000000b0c0d7899 */ /* 0x000fe400080006ff */
[----:B------:R-:W-:Y:S01]  /*08a0*/  USHF.L.U32 UR12, UR12, 0x1, URZ ;  /* 0x000000010c0c7899 */ /* 0x000fe200080006ff */
[----:B------:R-:W-:Y:S01]  /*08b0*/  ELECT P0, URZ, PT ;  /* 0x0000000000ff782f */ /* 0x000fe20003800000 */
[----:B------:R-:W2:Y:S10]  /*08c0*/  FENCE.VIEW.ASYNC.S ;  /* 0x00000000000073c6 */ /* 0x000eb40000000000 */
[----:B--2---:R4:W2:Y:S01]  /*08d0*/  SYNCS.EXCH.64 URZ, [UR8+0x80], UR12 ;  /* 0x0000800c08ff75b2 */ /* 0x0048a20008000100 */
[----:B------:R4:W3:Y:S02]  /*08e0*/  SYNCS.EXCH.64 URZ, [UR8+0x88], UR12 ;  /* 0x0000880c08ff75b2 */ /* 0x0008e40008000100 */
[----:B----4-:R-:W-:Y:S01]  /*08f0*/  NOP ;  /* 0x0000000000007918 */ /* 0x010fe20000000000 */
.L_x_11:
[----:B------:R-:W4:Y:S01]  /*0900*/  SHFL.IDX PT, R0, R66, RZ, 0x1f ;  /* 0x00001fff42007589 */ /* 0x000f2200000e0000 */
[----:B------:R-:W-:Y:S01]  /*0910*/  NOP ;  /* 0x0000000000007918 */ /* 0x000fe20000000000 */
[----:B----4-:R-:W-:-:S13]  /*0920*/  ISETP.NE.AND P0, PT, R0, 0x4, PT ;  /* 0x000000040000780c */ /* 0x010fda0003f05270 */
[----:B------:R-:W-:Y:S05]  /*0930*/  @P0 BRA `(.L_x_12) ;  /* 0x0000000000480947 */ /* 0x000fea0003800000 */
[----:B--2---:R-:W-:Y:S01]  /*0940*/  UMOV UR9, 0x1e0 ;  /* 0x000001e000097882 */ /* 0x004fe20000000000 */
[----:B---3--:R-:W-:Y:S01]  /*0950*/  UMOV UR8, 0x400 ;  /* 0x0000040000087882 */ /* 0x008fe20000000000 */
[----:B------:R-:W-:Y:S01]  /*0960*/  USEL UR9, UR9, 0x1a0, UP5 ;  /* 0x000001a009097887 */ /* 0x000fe2000a800000 */
        /* <DEDUP_REMOVED lines=10> */
[----:B--2---:R4:W2:Y:S08]  /*0a10*/  SYNCS.EXCH.64 URZ, [UR8+0x90], UR12 ;  /* 0x0000900c08ff75b2 */ /* 0x0048b00008000100 */
[----:B------:R4:W3:Y:S01]  /*0a20*/  SYNCS.EXCH.64 URZ, [UR8+0xa0], UR14 ;  /* 0x0000a00e08ff75b2 */ /* 0x0008e20008000100 */
[----:B------:R4:W1:Y:S01]  /*0a30*/  SYNCS.EXCH.64 URZ, [UR8+0x98], UR12 ;  /* 0x0000980c08ff75b2 */ /* 0x0008620008000100 */
[----:B------:R4:W1:Y:S02]  /*0a40*/  SYNCS.EXCH.64 URZ, [UR8+0xa8], UR14 ;  /* 0x0000a80e08ff75b2 */ /* 0x0008640008000100 */
[----:B----4-:R-:W-:Y:S01]  /*0a50*/  NOP ;  /* 0x0000000000007918 */ /* 0x010fe20000000000 */
.L_x_12:
[----:B------:R-:W4:Y:S01]  /*0a60*/  SHFL.IDX PT, R0, R66, RZ, 0x1f ;  /* 0x00001fff42007589 */ /* 0x000f2200000e0000 */
[----:B------:R-:W-:Y:S01]  /*0a70*/  NOP ;  /* 0x0000000000007918 */ /* 0x000fe20000000000 */
[----:B----4-:R-:W-:-:S13]  /*0a80*/  ISETP.NE.AND P0, PT, R0, 0x5, PT ;  /* 0x000000050000780c */ /* 0x010fda0003f05270 */
[----:B------:R-:W-:Y:S05]  /*0a90*/  @P0 BRA `(.L_x_13) ;  /* 0x0000000000540947 */ /* 0x000fea0003800000 */
[----:B--2---:R-:W-:Y:S01]  /*0aa0*/  UMOV UR9, 0x400 ;  /* 0x0000040000097882 */ /* 0x004fe20000000000 */
        /* <DEDUP_REMOVED lines=14> */
[----:B------:R4:W1:Y:S01]  /*0b90*/  SYNCS.EXCH.64 URZ, [UR9+0xd8], UR14 ;  /* 0x0000d80e09ff75b2 */ /* 0x0008620008000100 */
[----:B------:R4:W1:Y:S01]  /*0ba0*/  SYNCS.EXCH.64 URZ, [UR9+0xc0], UR12 ;  /* 0x0000c00c09ff75b2 */ /* 0x0008620008000100 */
[----:B------:R4:W1:Y:S01]  /*0bb0*/  SYNCS.EXCH.64 URZ, [UR9+0xe0], UR14 ;  /* 0x0000e00e09ff75b2 */ /* 0x0008620008000100 */
[----:B------:R4:W1:Y:S01]  /*0bc0*/  SYNCS.EXCH.64 URZ, [UR9+0xc8], UR12 ;  /* 0x0000c80c09ff75b2 */ /* 0x0008620008000100 */
[----:B------:R4:W1:Y:S02]  /*0bd0*/  SYNCS.EXCH.64 URZ, [UR9+0xe8], UR14 ;  /* 0x0000e80e09ff75b2 */ /* 0x0008640008000100 */
[----:B----4-:R-:W-:Y:S01]  /*0be0*/  NOP ;  /* 0x0000000000007918 */ /* 0x010fe20000000000 */
.L_x_13:
[----:B------:R-:W4:Y:S01]  /*0bf0*/  SHFL.IDX PT, R0, R66, RZ, 0x1f ;  /* 0x00001fff42007589 */ /* 0x000f2200000e0000 */
[----:B------:R-:W-:Y:S01]  /*0c00*/  ISETP.NE.OR P1, PT, RZ, UR10, !P1 ;  /* 0x0000000aff007c0c */ /* 0x000fe2000cf25670 */
        /* <DEDUP_REMOVED lines=12> */
[----:B------:R4:W3:Y:S01]  /*0cd0*/  SYNCS.EXCH.64 URZ, [UR8+0x100], UR12 ;  /* 0x0001000c08ff75b2 */ /* 0x0008e20008000100 */
[----:B------:R4:W1:Y:S01]  /*0ce0*/  SYNCS.EXCH.64 URZ, [UR8+0xf8], UR12 ;  /* 0x0000f80c08ff75b2 */ /* 0x0008620008000100 */
[----:B------:R4:W1:Y:S02]  /*0cf0*/  SYNCS.EXCH.64 URZ, [UR8+0x108], UR12 ;  /* 0x0001080c08ff75b2 */ /* 0x0008640008000100 */
[----:B----4-:R-:W-:Y:S01]  /*0d00*/  NOP ;  /* 0x0000000000007918 */ /* 0x010fe20000000000 */
.L_x_14:
[----:B------:R-:W-:Y:S01]  /*0d10*/  VOTEU.ALL UP1, P1 ;  /* 0x0000000000ff7886 */ /* 0x000fe20000820000 */
[----:B---3--:R-:W3:Y:S01]  /*0d20*/  LDCU UR8, c[0x0][0x36c] ;  /* 0x00006d80ff0877ac */ /* 0x008ee20008000800 */
[----:B------:R-:W-:Y:S01]  /*0d30*/  NOP ;  /* 0x0000000000007918 */ /* 0x000fe20000000000 */
[----:B------:R-:W-:Y:S01]  /*0d40*/  LOP3.LUT R10, R72, 0x1f, RZ, 0xc0, !PT ;  /* 0x0000001f480a7812 */ /* 0x000fe200078ec0ff */
[----:B--2---:R-:W-:Y:S01]  /*0d50*/  UMOV UR12, 0x20 ;  /* 0x00000020000c7882 */ /* 0x004fe20000000000 */
[----:B------:R-:W-:Y:S01]  /*0d60*/  @!UP1 UMOV UR7, 0x400 ;  /* 0x0000040000079882 */ /* 0x000fe20000000000 */
[----:B------:R-:W-:-:S04]  /*0d70*/  @!UP1 UIADD3 UR12, UPT, UPT, -UR12, 0x100000, URZ ;  /* 0x001000000c0c9890 */ /* 0x000fc8000fffe1ff */
[----:B------:R-:W-:Y:S02]  /*0d80*/  @!UP1 USHF.L.U32 UR13, UR12, 0xb, URZ ;  /* 0x0000000b0c0d9899 */ /* 0x000fe400080006ff */
[----:B------:R-:W-:Y:S02]  /*0d90*/  @!UP1 USHF.L.U32 UR12, UR12, 0x1, URZ ;  /* 0x000000010c0c9899 */ /* 0x000fe400080006ff */
[----:B------:R-:W-:Y:S01]  /*0da0*/  @!UP1 ULEA UR7, UR37, UR7, 0x18 ;  /* 0x0000000725079291 */ /* 0x000fe2000f8ec0ff */
[----:B------:R-:W-:Y:S01]  /*0db0*/  VOTEU.ALL UP1, P1 ;  /* 0x0000000000ff7886 */ /* 0x000fe20000820000 */
[----:B------:R-:W-:Y:S01]  /*0dc0*/  UISETP.NE.AND UP4, UPT, UR10, URZ, UPT ;  /* 0x000000ff0a00728c */ /* 0x000fe2000bf85270 */
[----:B------:R-:W2:Y:S09]  /*0dd0*/  FENCE.VIEW.ASYNC.S ;  /* 0x00000000000073c6 */ /* 0x000eb20000000000 */
[----:B--2---:R2:W4:Y:S01]  /*0de0*/  @!UP1 SYNCS.EXCH.64 URZ, [UR7+0x110], UR12 ;  /* 0x0001100c07ff95b2 */ /* 0x0045220008000100 */
[----:B---3--:R-:W-:-:S09]  /*0df0*/  UISETP.EQ.U32.AND UP1, UPT, UR8, 0x1, UPT ;  /* 0x000000010800788c */ /* 0x008fd2000bf22070 */
[----:B------:R-:W-:Y:S05]  /*0e00*/  BRA.U !UP1, `(.L_x_15) ;  /* 0x0000000109087547 */ /* 0x000fea000b800000 */
[----:B-1--4-:R-:W-:Y:S01]  /*0e10*/  UCGABAR_ARV ;  /* 0x00000000000079c7 */ /* 0x012fe20008000000 */
[----:B------:R-:W-:Y:S05]  /*0e20*/  BRA `(.L_x_16) ;  /* 0x0000000000047947 */ /* 0x000fea0003800000 */
.L_x_15:
[----:B-1--4-:R-:W-:Y:S01]  /*0e30*/  NOP ;  /* 0x0000000000007918 */ /* 0x012fe20000000000 */
.L_x_16:
[----:B------:R-:W1:Y:S01]  /*0e40*/  S2R R11, SR_CTAID.X ;  /* 0x00000000000b7919 */ /* 0x000e620000002500 */
[----:B------:R-:W-:-:S05]  /*0e50*/  CS2R.32 R60, SR_CgaSize ;  /* 0x00000000003c7805 */ /* 0x000fca0000008a00 */
[----:B------:R-:W-:-:S05]  /*0e60*/  IMAD R60, R60, -0xa0, RZ ;  /* 0xffffff603c3c7824 */ /* 0x000fca00078e02ff */
[----:B------:R-:W-:-:S14]  /*0e70*/  R2UR UR8, R60 ;  /* 0x000000003c0872ca */ /* 0x000fdc00000e0000 */
[----:B------:R-:W3:Y:S01]  /*0e80*/  LDCU UR8, c[0x0][UR8+0x2b0] ;  /* 0x00005600080877ac */ /* 0x000ee20008000800 */
[----:B------:R-:W-:-:S05]  /*0e90*/  CS2R.32 R0, SR_CgaSize ;  /* 0x0000000000007805 */ /* 0x000fca0000008a00 */
[----:B------:R-:W-:-:S06]  /*0ea0*/  IMAD R0, R0, -0xa0, RZ ;  /* 0xffffff6000007824 */ /* 0x000fcc00078e02ff */
[----:B------:R-:W4:Y:S01]  /*0eb0*/  LDC R0, c[0x0][R0+0x2a0] ;  /* 0x0000a80000007b82 */ /* 0x000f220000000800 */
[----:B------:R-:W-:Y:S01]  /*0ec0*/  PRMT R8, RZ, 0x7610, R8 ;  /* 0x00007610ff087816 */ /* 0x000fe20000000008 */
[----:B------:R-:W3:Y:S01]  /*0ed0*/  S2R R20, SR_CTAID.Y ;  /* 0x0000000000147919 */ /* 0x000ee20000002600 */
[----:B------:R-:W-:-:S05]  /*0ee0*/  CS2R.32 R60, SR_CgaSize ;  /* 0x00000000003c7805 */ /* 0x000fca0000008a00 */
[----:B------:R-:W-:-:S05]  /*0ef0*/  IMAD R60, R60, -0xa0, RZ ;  /* 0xffffff603c3c7824 */ /* 0x000fca00078e02ff */
[----:B--2---:R-:W-:-:S14]  /*0f00*/  R2UR UR7, R60 ;  /* 0x000000003c0772ca */ /* 0x004fdc00000e0000 */
[----:B------:R-:W2:Y:S01]  /*0f10*/  LDCU UR7, c[0x0][UR7+0x2b4] ;  /* 0x00005680070777ac */ /* 0x000ea20008000800 */
[----:B------:R-:W-:Y:S01]  /*0f20*/  UISETP.NE.AND UP2, UPT, UR10, 0x2, UPT ;  /* 0x000000020a00788c */ /* 0x000fe2000bf45270 */
[----:B------:R-:W3:Y:S01]  /*0f30*/  LDC R9, c[0x0][0xb24] ;  /* 0x0002c900ff097b82 */ /* 0x000ee20000000800 */
[----:B------:R-:W-:-:S05]  /*0f40*/  CS2R.32 R58, SR_CgaSize ;  /* 0x00000000003a7805 */ /* 0x000fca0000008a00 */
[----:B------:R-:W-:-:S06]  /*0f50*/  IMAD R58, R58, -0xa0, RZ ;  /* 0xffffff603a3a7824 */ /* 0x000fcc00078e02ff */
[----:B------:R-:W4:Y:S08]  /*0f60*/  LDC R58, c[0x0][R58+0x2a4] ;  /* 0x0000a9003a3a7b82 */ /* 0x000f300000000800 */
[----:B------:R-:W4:Y:S01]  /*0f70*/  LDC R26, c[0x0][0xb24] ;  /* 0x0002c900ff1a7b82 */ /* 0x000f220000000800 */
[----:B-1----:R-:W-:Y:S01]  /*0f80*/  I2FP.F32.U32 R4, R11 ;  /* 0x0000000b00047245 */ /* 0x002fe20000201000 */
[----:B------:R-:W-:-:S06]  /*0f90*/  IMAD.MOV.U32 R21, RZ, RZ, R11 ;  /* 0x000000ffff157224 */ /* 0x000fcc00078e000b */
[----:B------:R-:W1:Y:S01]  /*0fa0*/  S2UR UR36, SR_CTAID.Z ;  /* 0x00000000002479c3 */ /* 0x000e620000002700 */
[----:B---3--:R-:W-:Y:S02]  /*0fb0*/  ISETP.GE.AND P0, PT, R9, 0x1, PT ;  /* 0x000000010900780c */ /* 0x008fe40003f06270 */
[----:B------:R-:W-:Y:S01]  /*0fc0*/  I2FP.F32.U32 R2, R20 ;  /* 0x0000001400027245 */ /* 0x000fe20000201000 */
[----:B------:R-:W-:-:S04]  /*0fd0*/  FMUL R4, R4, UR8 ;  /* 0x0000000804047c20 */ /* 0x000fc80008400000 */
[----:B--2---:R-:W-:Y:S01]  /*0fe0*/  FMUL R2, R2, UR7 ;  /* 0x0000000702027c20 */ /* 0x004fe20008400000 */
[----:B------:R-:W2:Y:S01]  /*0ff0*/  F2I.U32.TRUNC.NTZ R60, R4 ;  /* 0x00000004003c7305 */ /* 0x000ea2000020f000 */
[----:B------:R-:W3:Y:S07]  /*1000*/  LDCU UR7, c[0x0][0xb30] ;  /* 0x00016600ff0777ac */ /* 0x000eee0008000800 */
[----:B------:R-:W1:Y:S01]  /*1010*/  F2I.U32.TRUNC.NTZ R3, R2 ;  /* 0x0000000200037305 */ /* 0x000e62000020f000 */
[----:B--2---:R-:W-:-:S04]  /*1020*/  IMAD.MOV R60, RZ, RZ, -R60 ;  /* 0x000000ffff3c7224 */ /* 0x004fc800078e0a3c */
[----:B----4-:R-:W-:Y:S01]  /*1030*/  IMAD R60, R0, R60, R11 ;  /* 0x0000003c003c7224 */ /* 0x010fe200078e020b */
[----:B------:R-:W-:Y:S01]  /*1040*/  PRMT R0, RZ, 0x7610, R0 ;  /* 0x00007610ff007816 */ /* 0x000fe20000000000 */
[----:B---3--:R-:W-:Y:S01]  /*1050*/  UISETP.NE.AND UP3, UPT, UR7, 0x1, UPT ;  /* 0x000000010700788c */ /* 0x008fe2000bf65270 */
[----:B-1----:R-:W-:-:S05]  /*1060*/  IADD3 R3, PT, PT, -R3, RZ, RZ ;  /* 0x000000ff03037210 */ /* 0x002fca0007ffe1ff */
[----:B------:R-:W-:Y:S01]  /*1070*/  IMAD R58, R58, R3, R20 ;  /* 0x000000033a3a7224 */ /* 0x000fe200078e0214 */
[----:B------:R-:W-:Y:S06]  /*1080*/  BRA.U UP4, `(.L_x_17) ;  /* 0x0000000104247547 */ /* 0x000fec000b800000 */
[----:B------:R-:W-:Y:S01]  /*1090*/  ISETP.NE.AND P1, PT, R58, RZ, PT ;  /* 0x000000ff3a00720c */ /* 0x000fe20003f25270 */
[----:B------:R-:W-:Y:S01]  /*10a0*/  IMAD.MOV.U32 R0, RZ, RZ, 0x3 ;  /* 0x00000003ff007424 */ /* 0x000fe200078e00ff */
[C---:B------:R-:W-:Y:S02]  /*10b0*/  LOP3.LUT R3, R60.reuse, 0xfffffffe, RZ, 0xc0, !PT ;  /* 0xfffffffe3c037812 */ /* 0x040fe400078ec0ff */
[----:B------:R-:W-:Y:S02]  /*10c0*/  ISETP.LT.U32.OR P1, PT, R60, 0x2, !P1 ;  /* 0x000000023c00780c */ /* 0x000fe40004f21470 */
[----:B------:R-:W-:Y:S02]  /*10d0*/  SHF.L.U32 R0, R0, R3, RZ ;  /* 0x0000000300007219 */ /* 0x000fe400000006ff */
[----:B------:R-:W-:Y:S02]  /*10e0*/  SEL R5, RZ, 0x1, !P1 ;  /* 0x00000001ff057807 */ /* 0x000fe40004800000 */
[----:B------:R-:W-:-:S05]  /*10f0*/  SEL R2, RZ, 0x2, !P1 ;  /* 0x00000002ff027807 */ /* 0x000fca0004800000 */
[----:B------:R-:W-:-:S05]  /*1100*/  IMAD.IADD R2, R5, 0x1, R2 ;  /* 0x0000000105027824 */ /* 0x000fca00078e0202 */
[----:B------:R-:W-:Y:S02]  /*1110*/  PRMT R8, R2, 0x7610, R8 ;  /* 0x0000761002087816 */ /* 0x000fe40000000008 */
.L_x_17:
[----:B------:R-:W-:Y:S05]  /*1120*/  @!P0 BRA `(.L_x_18) ;  /* 0x0000000000b88947 */ /* 0x000fea0003800000 */
[----:B------:R-:W1:Y:S01]  /*1130*/  LDC.64 R4, c[0x0][0xb18] ;  /* 0x0002c600ff047b82 */ /* 0x000e620000000a00 */
[----:B------:R-:W-:-:S07]  /*1140*/  ISETP.NE.AND P0, PT, R9, 0x1, PT ;  /* 0x000000010900780c */ /* 0x000fce0003f05270 */
[----:B------:R-:W2:Y:S08]  /*1150*/  LDC R14, c[0x0][0xb0c] ;  /* 0x0002c300ff0e7b82 */ /* 0x000eb00000000800 */
[----:B------:R-:W3:Y:S08]  /*1160*/  LDC R13, c[0x0][0x370] ;  /* 0x0000dc00ff0d7b82 */ /* 0x000ef00000000800 */
[----:B------:R-:W4:Y:S01]  /*1170*/  LDC R16, c[0x0][0x374] ;  /* 0x0000dd00ff107b82 */ /* 0x000f220000000800 */
[----:B-1----:R-:W-:-:S07]  /*1180*/  ISETP.NE.AND P1, PT, R4, 0x1, PT ;  /* 0x000000010400780c */ /* 0x002fce0003f25270 */
[----:B------:R-:W3:Y:S01]  /*1190*/  LDC.64 R6, c[0x0][0xb10] ;  /* 0x0002c400ff067b82 */ /* 0x000ee20000000a00 */
[----:B--2---:R-:W-:-:S07]  /*11a0*/  ISETP.NE.AND P2, PT, R14, 0x1, PT ;  /* 0x000000010e00780c */ /* 0x004fce0003f45270 */
[----:B------:R-:W1:Y:S08]  /*11b0*/  LDC R12, c[0x0][0xb20] ;  /* 0x0002c800ff0c7b82 */ /* 0x000e700000000800 */
[----:B------:R-:W2:Y:S01]  /*11c0*/  LDC.64 R2, c[0x0][0xb28] ;  /* 0x0002ca00ff027b82 */ /* 0x000ea20000000a00 */
[----:B----4-:R-:W-:-:S04]  /*11d0*/  IMAD.HI.U32 R15, R16, R5, RZ ;  /* 0x00000005100f7227 */ /* 0x010fc800078e00ff */
[----:B------:R-:W-:-:S04]  /*11e0*/  IMAD.HI.U32 R5, R20, R5, RZ ;  /* 0x0000000514057227 */ /* 0x000fc800078e00ff */
[----:B---3--:R-:W-:-:S04]  /*11f0*/  IMAD.HI.U32 R18, R13, R6, RZ ;  /* 0x000000060d127227 */ /* 0x008fc800078e00ff */
[C---:B------:R-:W-:Y:S01]  /*1200*/  IMAD.HI.U32 R22, R11.reuse, R6, RZ ;  /* 0x000000060b167227 */ /* 0x040fe200078e00ff */
[-C--:B------:R-:W-:Y:S02]  /*1210*/  @P2 SHF.R.U32.HI R13, RZ, R7.reuse, R18 ;  /* 0x00000007ff0d2219 */ /* 0x080fe40000011612 */
[-C--:B-1----:R-:W-:Y:S02]  /*1220*/  @P1 SHF.R.U32.HI R16, RZ, R12.reuse, R15 ;  /* 0x0000000cff101219 */ /* 0x082fe4000001160f */
[----:B------:R-:W-:Y:S02]  /*1230*/  SHF.R.U32.HI R5, RZ, R12, R5 ;  /* 0x0000000cff057219 */ /* 0x000fe40000011605 */
[----:B------:R-:W-:Y:S02]  /*1240*/  SHF.R.U32.HI R22, RZ, R7, R22 ;  /* 0x00000007ff167219 */ /* 0x000fe40000011616 */
[----:B------:R-:W-:Y:S01]  /*1250*/  SEL R5, R20, R5, !P1 ;  /* 0x0000000514057207 */ /* 0x000fe20004800000 */
[----:B--2---:R-:W-:Y:S01]  /*1260*/  IMAD.HI.U32 R18, R16, R2, RZ ;  /* 0x0000000210127227 */ /* 0x004fe200078e00ff */
[----:B------:R-:W-:-:S02]  /*1270*/  SEL R21, R11, R22, !P2 ;  /* 0x000000160b157207 */ /* 0x000fc40005000000 */
[----:B------:R-:W-:Y:S01]  /*1280*/  IADD3 R7, PT, PT, -R5, RZ, RZ ;  /* 0x000000ff05077210 */ /* 0x000fe20007ffe1ff */
[----:B------:R-:W-:Y:S01]  /*1290*/  IMAD.HI.U32 R6, R13, R2, RZ ;  /* 0x000000020d067227 */ /* 0x000fe200078e00ff */
[----:B------:R-:W-:-:S03]  /*12a0*/  @P0 SHF.R.U32.HI R16, RZ, R3, R18 ;  /* 0x00000003ff100219 */ /* 0x000fc60000011612 */
[----:B------:R-:W-:Y:S01]  /*12b0*/  IMAD R7, R4, R7, R20 ;  /* 0x0000000704077224 */ /* 0x000fe200078e0214 */
[----:B------:R-:W-:Y:S01]  /*12c0*/  @P0 SHF.R.U32.HI R13, RZ, R3, R6 ;  /* 0x00000003ff0d0219 */ /* 0x000fe20000011606 */
[----:B------:R-:W-:-:S04]  /*12d0*/  IMAD R16, R16, R9, RZ ;  /* 0x0000000910107224 */ /* 0x000fc800078e02ff */
[----:B------:R-:W-:Y:S01]  /*12e0*/  IMAD R6, R13, R9, RZ ;  /* 0x000000090d067224 */ /* 0x000fe200078e02ff */
[----:B------:R-:W-:-:S04]  /*12f0*/  ISETP.GE.AND P1, PT, R5, R16, PT ;  /* 0x000000100500720c */ /* 0x000fc80003f26270 */
[----:B------:R-:W-:Y:S01]  /*1300*/  ISETP.GE.OR P1, PT, R21, R6, P1 ;  /* 0x000000061500720c */ /* 0x000fe20000f26670 */
[----:B------:R-:W-:-:S05]  /*1310*/  IMAD.HI.U32 R6, R5, R2, RZ ;  /* 0x0000000205067227 */ /* 0x000fca00078e00ff */
[----:B------:R-:W-:-:S04]  /*1320*/  SHF.R.U32.HI R6, RZ, R3, R6 ;  /* 0x00000003ff067219 */ /* 0x000fc80000011606 */
[----:B------:R-:W-:-:S03]  /*1330*/  SEL R6, R5, R6, !P0 ;  /* 0x0000000605067207 */ /* 0x000fc60004000000 */
[----:B------:R-:W-:Y:S01]  /*1340*/  @!P1 IMAD.HI.U32 R12, R21, R2, RZ ;  /* 0x00000002150c9227 */ /* 0x000fe200078e00ff */
[----:B------:R-:W-:-:S04]  /*1350*/  IADD3 R2, PT, PT, -R6, RZ, RZ ;  /* 0x000000ff06027210 */ /* 0x000fc80007ffe1ff */
[----:B------:R-:W-:Y:S01]  /*1360*/  @!P1 SHF.R.U32.HI R12, RZ, R3, R12 ;  /* 0x00000003ff0c9219 */ /* 0x000fe2000001160c */
[----:B------:R-:W-:-:S03]  /*1370*/  IMAD R2, R9, R2, R5 ;  /* 0x0000000209027224 */ /* 0x000fc600078e0205 */
[----:B------:R-:W-:-:S05]  /*1380*/  @!P1 SEL R3, R21, R12, !P0 ;  /* 0x0000000c15039207 */ /* 0x000fca0004000000 */
[--C-:B------:R-:W-:Y:S02]  /*1390*/  @!P1 IMAD.IADD R6, R6, 0x1, -R3.reuse ;  /* 0x0000000106069824 */ /* 0x100fe400078e0a03 */
[----:B------:R-:W-:Y:S01]  /*13a0*/  @!P1 IMAD R3, R2, R13, R3 ;  /* 0x0000000d02039224 */ /* 0x000fe200078e0203 */
[----:B------:R-:W-:Y:S01]  /*13b0*/  IADD3 R2, PT, PT, -R21, RZ, RZ ;  /* 0x000000ff15027210 */ /* 0x000fe20007ffe1ff */
[----:B------:R-:W-:Y:S02]  /*13c0*/  @!P1 IMAD R5, R6, R9, R21 ;  /* 0x0000000906059224 */ /* 0x000fe400078e0215 */
[----:B------:R-:W-:Y:S02]  /*13d0*/  @!P1 IMAD.MOV.U32 R21, RZ, RZ, R3 ;  /* 0x000000ffff159224 */ /* 0x000fe400078e0003 */
[----:B------:R-:W-:Y:S02]  /*13e0*/  IMAD R2, R14, R2, R11 ;  /* 0x000000020e027224 */ /* 0x000fe400078e020b */
[----:B------:R-:W-:-:S02]  /*13f0*/  IMAD R20, R5, R4, R7 ;  /* 0x0000000405147224 */ /* 0x000fc400078e0207 */
[----:B------:R-:W-:Y:S02]  /*1400*/  IMAD R21, R21, R14, R2 ;  /* 0x0000000e15157224 */ /* 0x000fe400078e0202 */
.L_x_18:
[----:B------:R-:W-:Y:S05]  /*1410*/  BRA.U UP3, `(.L_x_19) ;  /* 0x0000000103407547 */ /* 0x000fea000b800000 */
[----:B------:R-:W1:Y:S08]  /*1420*/  LDC.64 R4, c[0x0][0xb10] ;  /* 0x0002c400ff047b82 */ /* 0x000e700000000a00 */
[----:B------:R-:W2:Y:S08]  /*1430*/  LDC.64 R2, c[0x0][0xb18] ;  /* 0x0002c600ff027b82 */ /* 0x000eb00000000a00 */
[----:B------:R-:W3:Y:S08]  /*1440*/  LDC R6, c[0x0][0xb20] ;  /* 0x0002c800ff067b82 */ /* 0x000ef00000000800 */
[----:B------:R-:W4:Y:S01]  /*1450*/  LDC R12, c[0x0][0xb0c] ;  /* 0x0002c300ff0c7b82 */ /* 0x000f220000000800 */
[----:B-1----:R-:W-:-:S05]  /*1460*/  IMAD.HI.U32 R4, R21, R4, RZ ;  /* 0x0000000415047227 */ /* 0x002fca00078e00ff */
[----:B------:R-:W-:Y:S01]  /*1470*/  SHF.R.U32.HI R4, RZ, R5, R4 ;  /* 0x00000005ff047219 */ /* 0x000fe20000011604 */
[----:B--2---:R-:W-:Y:S01]  /*1480*/  IMAD.HI.U32 R3, R20, R3, RZ ;  /* 0x0000000314037227 */ /* 0x004fe200078e00ff */
[----:B------:R-:W-:-:S04]  /*1490*/  ISETP.NE.AND P0, PT, R2, 0x1, PT ;  /* 0x000000010200780c */ /* 0x000fc80003f05270 */
[----:B---3--:R-:W-:-:S04]  /*14a0*/  SHF.R.U32.HI R3, RZ, R6, R3 ;  /* 0x00000006ff037219 */ /* 0x008fc80000011603 */
[----:B------:R-:W-:Y:S02]  /*14b0*/  SEL R3, R20, R3, !P0 ;  /* 0x0000000314037207 */ /* 0x000fe40004000000 */
[----:B----4-:R-:W-:-:S04]  /*14c0*/  ISETP.NE.AND P1, PT, R12, 0x1, PT ;  /* 0x000000010c00780c */ /* 0x010fc80003f25270 */
[----:B------:R-:W-:-:S05]  /*14d0*/  SEL R6, R21, R4, !P1 ;  /* 0x0000000415067207 */ /* 0x000fca0004800000 */
[----:B------:R-:W-:Y:S02]  /*14e0*/  IMAD.IADD R4, R3, 0x1, -R6 ;  /* 0x0000000103047824 */ /* 0x000fe400078e0a06 */
[----:B------:R-:W-:Y:S02]  /*14f0*/  IMAD.IADD R3, R6, 0x1, -R3 ;  /* 0x0000000106037824 */ /* 0x000fe400078e0a03 */
[----:B------:R-:W-:Y:S02]  /*1500*/  IMAD R21, R4, R12, R21 ;  /* 0x0000000c04157224 */ /* 0x000fe400078e0215 */
[----:B------:R-:W-:Y:S02]  /*1510*/  IMAD R20, R3, R2, R20 ;  /* 0x0000000203147224 */ /* 0x000fe400078e0214 */
.L_x_19:
[----:B------:R-:W-:Y:S05]  /*1520*/  BRA.U !UP1, `(.L_x_20) ;  /* 0x00000001090c7547 */ /* 0x000fea000b800000 */
[----:B------:R-:W-:Y:S01]  /*1530*/  UCGABAR_WAIT ;  /* 0x0000000000007dc7 */ /* 0x000fe20008000000 */
[----:B------:R-:W-:Y:S01]  /*1540*/  CCTL.IVALL ;  /* 0x00000000ff00798f */ /* 0x000fe20002000000 */
[----:B------:R-:W-:Y:S05]  /*1550*/  BRA `(.L_x_21) ;  /* 0x0000000000047947 */ /* 0x000fea0003800000 */
.L_x_20:
[----:B------:R-:W-:Y:S06]  /*1560*/  BAR.SYNC.DEFER_BLOCKING 0x0 ;  /* 0x0000000000007b1d */ /* 0x000fec0000010000 */
.L_x_21:
[----:B------:R-:W-:Y:S05]  /*1570*/  BRA.U UP2, `(.L_x_22) ;  /* 0x0000001102a87547 */ /* 0x000fea000b800000 */
[----:B------:R-:W1:Y:S01]  /*1580*/  LDCU UR4, c[0x0][0x38c] ;  /* 0x00007180ff0477ac */ /* 0x000e620008000800 */
[----:B------:R-:W2:Y:S01]  /*1590*/  LDC R9, c[0x0][0x370] ;  /* 0x0000dc00ff097b82 */ /* 0x000ea20000000800 */
[----:B------:R-:W-:Y:S01]  /*15a0*/  IMAD.SHL.U32 R16, R11, 0x40, RZ ;  /* 0x000000400b107824 */ /* 0x000fe200078e00ff */
[----:B------:R-:W-:Y:S01]  /*15b0*/  PLOP3.LUT P1, PT, PT, PT, UP5, 0x80, 0x8 ;  /* 0x000000000008781c */ /* 0x000fe20003f2f058 */
[----:B------:R-:W-:Y:S01]  /*15c0*/  HFMA2 R12, -RZ, RZ, 0, 0 ;  /* 0x00000000ff0c7431 */ /* 0x000fe200000001ff */
[----:B------:R-:W-:Y:S01]  /*15d0*/  UISETP.NE.AND UP1, UPT, UR10, URZ, UPT ;  /* 0x000000ff0a00728c */ /* 0x000fe2000bf25270 */
[----:B------:R-:W-:Y:S01]  /*15e0*/  ISETP.NE.AND P4, PT, R10, RZ, P5 ;  /* 0x000000ff0a00720c */ /* 0x000fe20002f85270 */
[----:B------:R-:W-:Y:S01]  /*15f0*/  IMAD.MOV.U32 R15, RZ, RZ, 0x1 ;  /* 0x00000001ff0f7424 */ /* 0x000fe200078e00ff */
[----:B------:R-:W-:Y:S01]  /*1600*/  PLOP3.LUT P1, PT, P1, PT, PT, 0x8, 0x80 ;  /* 0x000000000080781c */ /* 0x000fe20000f2e170 */
[----:B------:R-:W3:Y:S01]  /*1610*/  LDC R0, c[0x0][0x374] ;  /* 0x0000dd00ff007b82 */ /* 0x000ee20000000800 */
[----:B------:R-:W-:Y:S01]  /*1620*/  IMAD.MOV.U32 R14, RZ, RZ, RZ ;  /* 0x000000ffff0e7224 */ /* 0x000fe200078e00ff */
[----:B------:R-:W-:Y:S01]  /*1630*/  MOV R8, 0x1 ;  /* 0x0000000100087802 */ /* 0x000fe20000000f00 */
[----:B------:R-:W-:Y:S01]  /*1640*/  IMAD.MOV.U32 R10, RZ, RZ, RZ ;  /* 0x000000ffff0a7224 */ /* 0x000fe200078e00ff */
[----:B------:R-:W-:Y:S01]  /*1650*/  LOP3.LUT R16, R16, 0x40, RZ, 0xc0, !PT ;  /* 0x0000004010107812 */ /* 0x000fe200078ec0ff */
[----:B------:R-:W4:Y:S01]  /*1660*/  LDCU.64 UR14, c[0x0][0x348] ;  /* 0x00006900ff0e77ac */ /* 0x000f220008000a00 */
[----:B-1----:R-:W-:-:S02]  /*1670*/  UIADD3 UR5, UPT, UPT, UR4, 0x3f, URZ ;  /* 0x0000003f04057890 */ /* 0x002fc4000fffe0ff */
[----:B------:R-:W-:Y:S02]  /*1680*/  USEL UR22, UR6, 0x2, UP1 ;  /* 0x0000000206167887 */ /* 0x000fe40008800000 */
[----:B------:R-:W-:Y:S01]  /*1690*/  USHF.R.S32.HI UR7, URZ, 0x1f, UR5 ;  /* 0x0000001fff077899 */ /* 0x000fe20008011405 */
[----:B------:R-:W-:-:S03]  /*16a0*/  UMOV UR23, URZ ;  /* 0x000000ff00177c82 */ /* 0x000fc60008000000 */
[----:B------:R-:W-:Y:S02]  /*16b0*/  ULEA.HI UR7, UR7, UR5, URZ, 0x6 ;  /* 0x0000000507077291 */ /* 0x000fe4000f8f30ff */
[----:B------:R-:W-:Y:S02]  /*16c0*/  UIADD3 UR5, UPT, UPT, UR4, -0x1, URZ ;  /* 0xffffffff04057890 */ /* 0x000fe4000fffe0ff */
[----:B------:R-:W-:Y:S02]  /*16d0*/  USHF.R.S32.HI UR7, URZ, 0x6, UR7 ;  /* 0x00000006ff077899 */ /* 0x000fe40008011407 */
[----:B------:R-:W-:Y:S02]  /*16e0*/  UISETP.GE.U32.AND UP2, UPT, UR5, -0x7f, UPT ;  /* 0xffffff810500788c */ /* 0x000fe4000bf46070 */
[----:B------:R-:W-:Y:S02]  /*16f0*/  UISETP.LT.U32.AND UP0, UPT, UR7, 0x4, UPT ;  /* 0x000000040700788c */ /* 0x000fe4000bf01070 */
[----:B------:R-:W-:-:S02]  /*1700*/  UIADD3 UR4, UPT, UPT, UR4, 0x7e, URZ ;  /* 0x0000007e04047890 */ /* 0x000fc4000fffe0ff */
[----:B------:R-:W-:-:S04]  /*1710*/  USEL UR5, UR7, 0x4, UP0 ;  /* 0x0000000407057887 */ /* 0x000fc80008000000 */
[----:B------:R-:W-:Y:S02]  /*1720*/  UIADD3 UR21, UPT, UPT, UR5, -0x1, URZ ;  /* 0xffffffff05157890 */ /* 0x000fe4000fffe0ff */
[----:B------:R-:W-:Y:S02]  /*1730*/  @UP2 UIADD3 UR21, UPT, UPT, UR5, URZ, URZ ;  /* 0x000000ff05152290 */ /* 0x000fe4000fffe0ff */
[----:B------:R-:W-:Y:S02]  /*1740*/  UIADD3 UR24, UPT, UPT, UR7, -UR5, URZ ;  /* 0x8000000507187290 */ /* 0x000fe4000fffe0ff */
[----:B------:R-:W-:Y:S02]  /*1750*/  UIADD3 UR13, UPT, UPT, UR21, 0x1, URZ ;  /* 0x00000001150d7890 */ /* 0x000fe4000fffe0ff */
[----:B--2-4-:R-:W-:-:S12]  /*1760*/  UIADD3 UR21, UPT, UPT, -UR21, URZ, URZ ;  /* 0x000000ff15157290 */ /* 0x014fd8000fffe1ff */
.L_x_42:
[----:B------:R-:W-:Y:S01]  /*1770*/  UISETP.NE.AND UP0, UPT, UR37, URZ, UPT ;  /* 0x000000ff2500728c */ /* 0x000fe2000bf05270 */
[----:B------:R-:W1:Y:S08]  /*1780*/  S2UR UR37, SR_CgaCtaId ;  /* 0x00000000002579c3 */ /* 0x000e700000008800 */
[----:B------:R-:W-:Y:S05]  /*1790*/  BRA.U UP0, `(.L_x_23) ;  /* 0x0000000100347547 */ /* 0x000fea000b800000 */
[----:B------:R-:W2:Y:S01]  /*17a0*/  S2R R2, SR_CgaCtaId ;  /* 0x0000000000027919 */ /* 0x000ea20000008800 */
[----:B------:R-:W-:-:S04]  /*17b0*/  MOV R3, 0x400 ;  /* 0x0000040000037802 */ /* 0x000fc80000000f00 */
[----:B--2---:R-:W-:Y:S02]  /*17c0*/  LEA R3, R2, R3, 0x18 ;  /* 0x0000000302037211 */ /* 0x004fe400078ec0ff */
[----:B------:R-:W-:-:S03]  /*17d0*/  SHF.L.U32 R2, R8, 0x1f, RZ ;  /* 0x0000001f08027819 */ /* 0x000fc600000006ff */
[----:B------:R-:W-:-:S04]  /*17e0*/  IMAD R3, R10, 0x8, R3 ;  /* 0x000000080a037824 */ /* 0x000fc800078e0203 */
[----:B------:R-:W2:Y:S02]  /*17f0*/  SYNCS.PHASECHK.TRANS64.TRYWAIT P0, [R3+URZ+0x100], R2 ;  /* 0x00010002030075a7 */ /* 0x000ea400080011ff */
[----:B--2---:R-:W-:Y:S05]  /*1800*/  @!P0 BRA `(.L_x_24) ;  /* 0x0000007000008947 */ /* 0x004fea0003800000 */
.L_x_149:
[----:B------:R-:W-:Y:S01]  /*1810*/  VIADD R10, R10, 0x1 ;  /* 0x000000010a0a7836 */ /* 0x000fe20000000000 */
[----:B------:R2:W-:Y:S04]  /*1820*/  SYNCS.ARRIVE.TRANS64.A1T0 RZ, [R3+URZ+0xf0], RZ ;  /* 0x0000f0ff03ff79a7 */ /* 0x0005e800081000ff */
[----:B------:R-:W-:-:S04]  /*1830*/  ISETP.NE.AND P0, PT, R10, 0x2, PT ;  /* 0x000000020a00780c */ /* 0x000fc80003f05270 */
[----:B------:R-:W-:Y:S02]  /*1840*/  SEL R10, R10, RZ, P0 ;  /* 0x000000ff0a0a7207 */ /* 0x000fe40000000000 */
[----:B--2---:R-:W-:-:S04]  /*1850*/  SEL R3, RZ, 0x1, P0 ;  /* 0x00000001ff037807 */ /* 0x004fc80000000000 */
[----:B------:R-:W-:-:S07]  /*1860*/  LOP3.LUT R8, R8, R3, RZ, 0x3c, !PT ;  /* 0x0000000308087212 */ /* 0x000fce00078e3cff */
.L_x_23:
[----:B------:R-:W-:Y:S01]  /*1870*/  UMOV UR6, 0x400 ;  /* 0x0000040000067882 */ /* 0x000fe20000000000 */
[----:B------:R-:W-:Y:S01]  /*1880*/  LEA.HI R3, R21, R21, RZ, 0x1 ;  /* 0x0000001515037211 */ /* 0x000fe200078f08ff */
[----:B-1----:R-:W-:Y:S01]  /*1890*/  ULEA UR6, UR37, UR6, 0x18 ;  /* 0x0000000625067291 */ /* 0x002fe2000f8ec0ff */
[----:B------:R-:W-:Y:S01]  /*18a0*/  SHF.L.U32 R2, R15, 0x1f, RZ ;  /* 0x0000001f0f027819 */ /* 0x000fe200000006ff */
[----:B------:R-:W-:Y:S01]  /*18b0*/  UISETP.GE.U32.AND UP0, UPT, UR4, 0x7f, UPT ;  /* 0x0000007f0400788c */ /* 0x000fe2000bf06070 */
[C---:B------:R-:W-:Y:S01]  /*18c0*/  R2UR UR9, R16.reuse ;  /* 0x00000000100972ca */ /* 0x040fe200000e0000 */
[----:B------:R-:W-:Y:S01]  /*18d0*/  ULEA UR8, UR23, UR6, 0x3 ;  /* 0x0000000617087291 */ /* 0x000fe2000f8e18ff */
[----:B------:R-:W-:Y:S01]  /*18e0*/  IMAD.SHL.U32 R3, R3, 0x40, RZ ;  /* 0x0000004003037824 */ /* 0x000fe200078e00ff */
[----:B------:R-:W-:Y:S01]  /*18f0*/  R2UR UR11, R16 ;  /* 0x00000000100b72ca */ /* 0x000fe200000e0000 */
[----:B------:R-:W-:-:S03]  /*1900*/  UMOV UR25, URZ ;  /* 0x000000ff00197c82 */ /* 0x000fc60008000000 */
[----:B------:R-:W-:-:S03]  /*1910*/  R2UR UR35, R3 ;  /* 0x00000000032372ca */ /* 0x000fc600000e0000 */
[----:B------:R1:W2:Y:S01]  /*1920*/  SYNCS.PHASECHK.TRANS64.TRYWAIT P0, [UR8+0x20], R2 ;  /* 0x00002002ff0075a7 */ /* 0x0002a20008001108 */
[----:B------:R-:W-:-:S09]  /*1930*/  R2UR UR8, R20 ;  /* 0x00000000140872ca */ /* 0x000fd200000e0000 */
[----:B------:R-:W-:-:S04]  /*1940*/  ULOP3.LUT UR35, UR9, 0xffffff80, UR35, 0xf8, !UPT ;  /* 0xffffff8009237892 */ /* 0x000fc8000f8ef823 */
[----:B------:R-:W-:Y:S01]  /*1950*/  ULEA UR11, UR8, UR11, 0x7 ;  /* 0x0000000b080b7291 */ /* 0x000fe2000f8e38ff */
[----:B------:R-:W-:Y:S11]  /*1960*/  BRA.U !UP0, `(.L_x_25) ;  /* 0x0000000108bc7547 */ /* 0x000ff6000b800000 */
[----:B------:R-:W-:Y:S01]  /*1970*/  UMOV UR16, UR21 ;  /* 0x0000001500107c82 */ /* 0x000fe20008000000 */
[----:B------:R-:W-:Y:S01]  /*1980*/  UMOV UR17, UR23 ;  /* 0x0000001700117c82 */ /* 0x000fe20008000000 */
[----:B------:R-:W-:-:S05]  /*1990*/  UMOV UR34, URZ ;  /* 0x000000ff00227c82 */ /* 0x000fca0008000000 */
.L_x_31:
[----:B------:R-:W-:Y:S01]  /*19a0*/  ULEA UR33, UR17, UR6, 0x3 ;  /* 0x0000000611217291 */ /* 0x000fe2000f8e18ff */
[----:B------:R-:W-:Y:S01]  /*19b0*/  @P5 MOV R3, 0x8000 ;  /* 0x0000800000035802 */ /* 0x000fe20000000f00 */
[----:B-12-4-:R-:W-:Y:S10]  /*19c0*/  @P0 BRA `(.L_x_26) ;  /* 0x00000000000c0947 */ /* 0x016ff40003800000 */
[----:B------:R-:W-:-:S04]  /*19d0*/  SHF.L.U32 R5, R15, 0x1f, RZ ;  /* 0x0000001f0f057819 */ /* 0x000fc800000006ff */
[----:B------:R-:W2:Y:S02]  /*19e0*/  SYNCS.PHASECHK.TRANS64.TRYWAIT P0, [UR33+0x20], R5 ;  /* 0x00002005ff0075a7 */ /* 0x000ea40008001121 */
[----:B--2---:R-:W-:Y:S05]  /*19f0*/  @!P0 BRA `(.L_x_27) ;  /* 0x0000006c00988947 */ /* 0x004fea0003800000 */
.L_x_26:
[----:B------:R2:W-:Y:S01]  /*1a00*/  @P5 SYNCS.ARRIVE.TRANS64 RZ, [UR33], R3 ;  /* 0x00000003ffff59a7 */ /* 0x0005e20008000021 */
[----:B------:R-:W-:Y:S02]  /*1a10*/  ULOP3.LUT UR8, UR22, 0x2, URZ, 0xfc, !UPT ;  /* 0x0000000216087892 */ /* 0x000fe4000f8efcff */
[----:B------:R-:W-:Y:S02]  /*1a20*/  UIADD3 UR16, UPT, UPT, UR16, 0x1, URZ ;  /* 0x0000000110107890 */ /* 0x000fe4000fffe0ff */
[----:B------:R-:W-:Y:S02]  /*1a30*/  UISETP.NE.AND UP0, UPT, UR8, 0x2, UPT ;  /* 0x000000020800788c */ /* 0x000fe4000bf05270 */
[----:B------:R-:W-:-:S07]  /*1a40*/  UISETP.NE.AND UP2, UPT, UR16, 0x1, UPT ;  /* 0x000000011000788c */ /* 0x000fce000bf45270 */
[----:B------:R-:W-:Y:S05]  /*1a50*/  BRA.U UP0, `(.L_x_28) ;  /* 0x0000000100047547 */ /* 0x000fea000b800000 */
[----:B------:R-:W-:Y:S05]  /*1a60*/  BPT.TRAP 0x1 ;  /* 0x000000040000795c */ /* 0x000fea0000300000 */
.L_x_28:
[----:B------:R-:W-:Y:S04]  /*1a70*/  BSSY.RECONVERGENT B0, `(.L_x_29) ;  /* 0x0000003000007945 */ /* 0x000fe80003800200 */
[----:B------:R-:W-:Y:S05]  /*1a80*/  @!P4 BRA `(.L_x_30) ;  /* 0x000000000004c947 */ /* 0x000fea0003800000 */
[----:B------:R-:W-:Y:S05]  /*1a90*/  BPT.TRAP 0x1 ;  /* 0x000000040000795c */ /* 0x000fea0000300000 */
.L_x_30:
[----:B------:R-:W-:Y:S05]  /*1aa0*/  BSYNC.RECONVERGENT B0 ;  /* 0x0000000000007941 */ /* 0x000fea0003800200 */
.L_x_29:
[----:B------:R-:W-:Y:S02]  /*1ab0*/  UIADD3 UR23, UPT, UPT, UR17, 0x1, URZ ;  /* 0x0000000111177890 */ /* 0x000fe4000fffe0ff */
[----:B------:R-:W-:Y:S02]  /*1ac0*/  UIADD3 UR28, UP1, UPT, UR14, 0x80, URZ ;  /* 0x000000800e1c7890 */ /* 0x000fe4000ff3e0ff */
[----:B------:R-:W-:Y:S02]  /*1ad0*/  UISETP.NE.AND UP0, UPT, UR23, 0x4, UPT ;  /* 0x000000041700788c */ /* 0x000fe4000bf05270 */
[----:B------:R-:W-:Y:S02]  /*1ae0*/  ULOP3.LUT UR33, UR33, 0xfefffff8, URZ, 0xc0, !UPT ;  /* 0xfefffff821217892 */ /* 0x000fe4000f8ec0ff */
[----:B------:R-:W-:Y:S02]  /*1af0*/  USEL UR9, URZ, 0x1, UP0 ;  /* 0x00000001ff097887 */ /* 0x000fe40008000000 */
[----:B------:R-:W-:-:S02]  /*1b00*/  USEL UR23, UR23, URZ, UP0 ;  /* 0x000000ff17177287 */ /* 0x000fc40008000000 */
[----:B------:R-:W-:Y:S02]  /*1b10*/  UIADD3 UR26, UP0, UPT, UR14, 0x180, URZ ;  /* 0x000001800e1a7890 */ /* 0x000fe4000ff1e0ff */
[----:B------:R-:W-:Y:S01]  /*1b20*/  ULEA UR8, UR23, UR6, 0x3 ;  /* 0x0000000617087291 */ /* 0x000fe2000f8e18ff */
[----:B------:R-:W-:Y:S01]  /*1b30*/  LOP3.LUT R15, R15, UR9, RZ, 0x3c, !PT ;  /* 0x000000090f0f7c12 */ /* 0x000fe2000f8e3cff */
[----:B------:R-:W-:Y:S02]  /*1b40*/  UIADD3.X UR29, UPT, UPT, URZ, UR15, URZ, UP1, !UPT ;  /* 0x0000000fff1d7290 */ /* 0x000fe40008ffe4ff */
[----:B------:R-:W-:Y:S01]  /*1b50*/  UIADD3.X UR27, UPT, UPT, URZ, UR15, URZ, UP0, !UPT ;  /* 0x0000000fff1b7290 */ /* 0x000fe200087fe4ff */
[----:B-1----:R-:W-:Y:S01]  /*1b60*/  SHF.L.U32 R2, R15, 0x1f, RZ ;  /* 0x0000001f0f027819 */ /* 0x002fe200000006ff */
[----:B------:R-:W-:Y:S01]  /*1b70*/  UMOV UR18, 0x0 ;  /* 0x0000000000127882 */ /* 0x000fe20000000000 */
[----:B------:R-:W-:Y:S01]  /*1b80*/  UMOV UR19, 0x10000000 ;  /* 0x1000000000137882 */ /* 0x000fe20000000000 */
[----:B------:R-:W-:Y:S01]  /*1b90*/  UMOV UR10, UR34 ;  /* 0x00000022000a7c82 */ /* 0x000fe20008000000 */
[----:B------:R4:W1:Y:S01]  /*1ba0*/  SYNCS.PHASECHK.TRANS64.TRYWAIT P0, [UR8+0x20], R2 ;  /* 0x00002002ff0075a7 */ /* 0x0008620008001108 */
[----:B------:R-:W-:Y:S01]  /*1bb0*/  ULEA UR8, UR17, UR6, 0xd ;  /* 0x0000000611087291 */ /* 0x000fe2000f8e68ff */
[----:B------:R-:W-:Y:S01]  /*1bc0*/  UMOV UR12, UR36 ;  /* 0x00000024000c7c82 */ /* 0x000fe20008000000 */
[----:B------:R-:W-:-:S02]  /*1bd0*/  UMOV UR9, UR33 ;  /* 0x0000002100097c82 */ /* 0x000fc40008000000 */
[----:B------:R-:W-:Y:S02]  /*1be0*/  UIADD3 UR32, UPT, UPT, UR8, 0x4300, URZ ;  /* 0x0000430008207890 */ /* 0x000fe4000fffe0ff */
[----:B------:R-:W-:Y:S01]  /*1bf0*/  UIADD3 UR8, UPT, UPT, UR8, 0xc300, URZ ;  /* 0x0000c30008087890 */ /* 0x000fe2000fffe0ff */
[----:B------:R-:W-:Y:S01]  /*1c00*/  UMOV UR25, UR13 ;  /* 0x0000000d00197c82 */ /* 0x000fe20008000000 */
[----:B------:R-:W-:-:S05]  /*1c10*/  UMOV UR17, UR23 ;  /* 0x0000001700117c82 */ /* 0x000fca0008000000 */
[----:B------:R2:W-:Y:S02]  /*1c20*/  UTMALDG.3D.2CTA [UR32], [UR28], desc[UR18] ;  /* 0x000012201c0075b4 */ /* 0x0005e40008211000 */
[----:B------:R4:W-:Y:S01]  /*1c30*/  UTMALDG.3D.2CTA [UR8], [UR26], desc[UR18] ;  /* 0x000012081a0075b4 */ /* 0x0009e20008211000 */
[----:B--2---:R-:W-:Y:S01]  /*1c40*/  UIADD3 UR34, UPT, UPT, UR34, 0x40, URZ ;  /* 0x0000004022227890 */ /* 0x004fe2000fffe0ff */
[----:B------:R-:W-:Y:S11]  /*1c50*/  BRA.U UP2, `(.L_x_31) ;  /* 0xfffffffd02507547 */ /* 0x000ff6000b83ffff */
.L_x_25:
[----:B----4-:R-:W-:Y:S01]  /*1c60*/  ULEA UR8, UR23, UR6, 0x3 ;  /* 0x0000000617087291 */ /* 0x010fe2000f8e18ff */
[----:B-1----:R-:W-:Y:S01]  /*1c70*/  SHF.L.U32 R2, R15, 0x1f, RZ ;  /* 0x0000001f0f027819 */ /* 0x002fe200000006ff */
[----:B------:R-:W-:Y:S01]  /*1c80*/  @!P1 SYNCS.ARRIVE.TRANS64.A1T0 RZ, [UR6+0x88], RZ ;  /* 0x000088ffffff99a7 */ /* 0x000fe20008100006 */
[----:B------:R-:W-:-:S06]  /*1c90*/  UISETP.GT.AND UP0, UPT, UR7, UR5, UPT ;  /* 0x000000050700728c */ /* 0x000fcc000bf04270 */
[----:B--2---:R1:W2:Y:S03]  /*1ca0*/  SYNCS.PHASECHK.TRANS64.TRYWAIT P0, [UR8+0x20], R2 ;  /* 0x00002002ff0075a7 */ /* 0x0042a60008001108 */
[----:B------:R-:W-:Y:S05]  /*1cb0*/  BRA.U !UP0, `(.L_x_32) ;  /* 0x0000000108bc7547 */ /* 0x000fea000b800000 */
[----:B------:R-:W-:Y:S01]  /*1cc0*/  UIADD3 UR26, UPT, UPT, UR24, UR25, URZ ;  /* 0x00000019181a7290 */ /* 0x000fe2000fffe0ff */
[----:B------:R-:W-:-:S11]  /*1cd0*/  UMOV UR27, UR23 ;  /* 0x00000017001b7c82 */ /* 0x000fd60008000000 */
.L_x_38:
[----:B------:R-:W-:Y:S01]  /*1ce0*/  ULEA UR17, UR27, UR6, 0x3 ;  /* 0x000000061b117291 */ /* 0x000fe2000f8e18ff */
[----:B--2---:R-:W-:Y:S01]  /*1cf0*/  @P5 MOV R3, 0x8000 ;  /* 0x0000800000035802 */ /* 0x004fe20000000f00 */
[----:B-12---:R-:W-:Y:S10]  /*1d00*/  @P0 BRA `(.L_x_33) ;  /* 0x00000000000c0947 */ /* 0x006ff40003800000 */
[----:B------:R-:W-:-:S04]  /*1d10*/  SHF.L.U32 R5, R15, 0x1f, RZ ;  /* 0x0000001f0f057819 */ /* 0x000fc800000006ff */
[----:B------:R-:W2:Y:S02]  /*1d20*/  SYNCS.PHASECHK.TRANS64.TRYWAIT P0, [UR17+0x20], R5 ;  /* 0x00002005ff0075a7 */ /* 0x000ea40008001111 */
[----:B--2---:R-:W-:Y:S05]  /*1d30*/  @!P0 BRA `(.L_x_34) ;  /* 0x0000006800e08947 */ /* 0x004fea0003800000 */
.L_x_33:
[----:B------:R2:W-:Y:S01]  /*1d40*/  @P5 SYNCS.ARRIVE.TRANS64 RZ, [UR17], R3 ;  /* 0x00000003ffff59a7 */ /* 0x0005e20008000011 */
[----:B------:R-:W-:-:S04]  /*1d50*/  ULOP3.LUT UR8, UR22, 0x2, URZ, 0xfc, !UPT ;  /* 0x0000000216087892 */ /* 0x000fc8000f8efcff */
[----:B------:R-:W-:-:S09]  /*1d60*/  UISETP.NE.AND UP0, UPT, UR8, 0x2, UPT ;  /* 0x000000020800788c */ /* 0x000fd2000bf05270 */
[----:B------:R-:W-:Y:S05]  /*1d70*/  BRA.U UP0, `(.L_x_35) ;  /* 0x0000000100047547 */ /* 0x000fea000b800000 */
[----:B------:R-:W-:Y:S05]  /*1d80*/  BPT.TRAP 0x1 ;  /* 0x000000040000795c */ /* 0x000fea0000300000 */
.L_x_35:
[----:B------:R-:W-:Y:S04]  /*1d90*/  BSSY.RECONVERGENT B0, `(.L_x_36) ;  /* 0x0000003000007945 */ /* 0x000fe80003800200 */
[----:B------:R-:W-:Y:S05]  /*1da0*/  @!P4 BRA `(.L_x_37) ;  /* 0x000000000004c947 */ /* 0x000fea0003800000 */
[----:B------:R-:W-:Y:S05]  /*1db0*/  BPT.TRAP 0x1 ;  /* 0x000000040000795c */ /* 0x000fea0000300000 */
.L_x_37:
[----:B------:R-:W-:Y:S05]  /*1dc0*/  BSYNC.RECONVERGENT B0 ;  /* 0x0000000000007941 */ /* 0x000fea0003800200 */
.L_x_36:
[----:B------:R-:W-:Y:S02]  /*1dd0*/  UIADD3 UR23, UPT, UPT, UR27, 0x1, URZ ;  /* 0x000000011b177890 */ /* 0x000fe4000fffe0ff */
[----:B------:R-:W-:Y:S02]  /*1de0*/  UIADD3 UR32, UP1, UPT, UR14, 0x80, URZ ;  /* 0x000000800e207890 */ /* 0x000fe4000ff3e0ff */
[----:B------:R-:W-:Y:S02]  /*1df0*/  UISETP.NE.AND UP0, UPT, UR23, 0x4, UPT ;  /* 0x000000041700788c */ /* 0x000fe4000bf05270 */
[----:B------:R-:W-:Y:S02]  /*1e00*/  USHF.L.U32 UR18, UR25, 0x6, URZ ;  /* 0x0000000619127899 */ /* 0x000fe400080006ff */
[----:B------:R-:W-:Y:S02]  /*1e10*/  USEL UR9, URZ, 0x1, UP0 ;  /* 0x00000001ff097887 */ /* 0x000fe40008000000 */
[----:B------:R-:W-:-:S02]  /*1e20*/  USEL UR23, UR23, URZ, UP0 ;  /* 0x000000ff17177287 */ /* 0x000fc40008000000 */
[----:B------:R-:W-:Y:S02]  /*1e30*/  UIADD3 UR30, UP0, UPT, UR14, 0x180, URZ ;  /* 0x000001800e1e7890 */ /* 0x000fe4000ff1e0ff */
[----:B------:R-:W-:Y:S01]  /*1e40*/  ULEA UR8, UR23, UR6, 0x3 ;  /* 0x0000000617087291 */ /* 0x000fe2000f8e18ff */
[----:B------:R-:W-:Y:S01]  /*1e50*/  LOP3.LUT R15, R15, UR9, RZ, 0x3c, !PT ;  /* 0x000000090f0f7c12 */ /* 0x000fe2000f8e3cff */
[----:B------:R-:W-:Y:S02]  /*1e60*/  ULOP3.LUT UR17, UR17, 0xfefffff8, URZ, 0xc0, !UPT ;  /* 0xfefffff811117892 */ /* 0x000fe4000f8ec0ff */
[----:B------:R-:W-:Y:S01]  /*1e70*/  UIADD3.X UR33, UPT, UPT, URZ, UR15, URZ, UP1, !UPT ;  /* 0x0000000fff217290 */ /* 0x000fe20008ffe4ff */
[----:B-1----:R-:W-:Y:S01]  /*1e80*/  SHF.L.U32 R2, R15, 0x1f, RZ ;  /* 0x0000001f0f027819 */ /* 0x002fe200000006ff */
[----:B------:R-:W-:Y:S01]  /*1e90*/  UIADD3.X UR31, UPT, UPT, URZ, UR15, URZ, UP0, !UPT ;  /* 0x0000000fff1f7290 */ /* 0x000fe200087fe4ff */
[----:B------:R-:W-:Y:S02]  /*1ea0*/  UMOV UR28, 0x0 ;  /* 0x00000000001c7882 */ /* 0x000fe40000000000 */
[----:B------:R4:W1:Y:S01]  /*1eb0*/  SYNCS.PHASECHK.TRANS64.TRYWAIT P0, [UR8+0x20], R2 ;  /* 0x00002002ff0075a7 */ /* 0x0008620008001108 */
[----:B------:R-:W-:Y:S01]  /*1ec0*/  ULEA UR8, UR27, UR6, 0xd ;  /* 0x000000061b087291 */ /* 0x000fe2000f8e68ff */
[----:B------:R-:W-:Y:S01]  /*1ed0*/  UMOV UR29, 0x10000000 ;  /* 0x10000000001d7882 */ /* 0x000fe20000000000 */
[----:B------:R-:W-:-:S02]  /*1ee0*/  UMOV UR19, UR35 ;  /* 0x0000002300137c82 */ /* 0x000fc40008000000 */
[----:B------:R-:W-:Y:S02]  /*1ef0*/  UIADD3 UR16, UPT, UPT, UR8, 0x4300, URZ ;  /* 0x0000430008107890 */ /* 0x000fe4000fffe0ff */
[----:B------:R-:W-:Y:S01]  /*1f00*/  UIADD3 UR8, UPT, UPT, UR8, 0xc300, URZ ;  /* 0x0000c30008087890 */ /* 0x000fe2000fffe0ff */
[----:B------:R-:W-:Y:S01]  /*1f10*/  UMOV UR20, UR36 ;  /* 0x0000002400147c82 */ /* 0x000fe20008000000 */
[----:B------:R-:W-:Y:S01]  /*1f20*/  UMOV UR12, UR36 ;  /* 0x00000024000c7c82 */ /* 0x000fe20008000000 */
[----:B------:R-:W-:Y:S01]  /*1f30*/  UMOV UR9, UR17 ;  /* 0x0000001100097c82 */ /* 0x000fe20008000000 */
[----:B------:R-:W-:Y:S01]  /*1f40*/  UMOV UR10, UR18 ;  /* 0x00000012000a7c82 */ /* 0x000fe20008000000 */
[----:B------:R-:W-:Y:S02]  /*1f50*/  UIADD3 UR25, UPT, UPT, UR25, 0x1, URZ ;  /* 0x0000000119197890 */ /* 0x000fe4000fffe0ff */
[----:B------:R4:W-:Y:S01]  /*1f60*/  UTMALDG.3D.2CTA [UR16], [UR32], desc[UR28] ;  /* 0x00001c10200075b4 */ /* 0x0009e20008211000 */
[----:B------:R-:W-:Y:S01]  /*1f70*/  UMOV UR27, UR23 ;  /* 0x00000017001b7c82 */ /* 0x000fe20008000000 */
[----:B------:R-:W-:Y:S01]  /*1f80*/  UISETP.NE.AND UP0, UPT, UR25, UR26, UPT ;  /* 0x0000001a1900728c */ /* 0x000fe2000bf05270 */
[----:B------:R4:W-:Y:S08]  /*1f90*/  UTMALDG.3D.2CTA [UR8], [UR30], desc[UR28] ;  /* 0x00001c081e0075b4 */ /* 0x0009f00008211000 */
[----:B----4-:R-:W-:Y:S05]  /*1fa0*/  BRA.U UP0, `(.L_x_38) ;  /* 0xfffffffd004c7547 */ /* 0x010fea000b83ffff */
.L_x_32:
[----:B-1----:R-:W-:Y:S01]  /*1fb0*/  LEA R2, R14, UR6, 0x3 ;  /* 0x000000060e027c11 */ /* 0x002fe2000f8e18ff */
[----:B------:R-:W-:Y:S01]  /*1fc0*/  NOP ;  /* 0x0000000000007918 */ /* 0x000fe20000000000 */
[----:B--2---:R-:W-:Y:S02]  /*1fd0*/  SHF.L.U32 R3, R12, 0x1f, RZ ;  /* 0x0000001f0c037819 */ /* 0x004fe400000006ff */
[----:B------:R-:W-:Y:S02]  /*1fe0*/  LEA R4, R14, UR6, 0x4 ;  /* 0x000000060e047c11 */ /* 0x000fe4000f8e20ff */
[----:B------:R-:W1:Y:S02]  /*1ff0*/  SYNCS.PHASECHK.TRANS64.TRYWAIT P0, [R2+URZ+0x90], R3 ;  /* 0x00009003020075a7 */ /* 0x000e6400080011ff */
[----:B-1----:R-:W-:Y:S05]  /*2000*/  @!P0 BRA `(.L_x_39) ;  /* 0x0000006800448947 */ /* 0x002fea0003800000 */
.L_x_152:
[----:B------:R-:W2:Y:S01]  /*2010*/  LDS.128 R4, [R4+0x120] ;  /* 0x0001200004047984 */ /* 0x000ea20000000c00 */
[----:B------:R-:W-:Y:S01]  /*2020*/  ISETP.GE.AND P0, PT, R26, 0x1, PT ;  /* 0x000000011a00780c */ /* 0x000fe20003f06270 */
[----:B-1----:R-:W-:Y:S01]  /*2030*/  VIADD R2, R2, 0xa0 ;  /* 0x000000a002027836 */ /* 0x002fe20000000000 */
[----:B------:R-:W-:Y:S01]  /*2040*/  @!PT LDS RZ, [RZ] ;  /* 0x00000000fffff984 */ /* 0x000fe20000000800 */
[----:B------:R-:W-:Y:S01]  /*2050*/  @!PT LDS RZ, [RZ] ;  /* 0x00000000fffff984 */ /* 0x000fe20000000800 */
[----:B------:R-:W-:Y:S01]  /*2060*/  @!PT LDS RZ, [RZ] ;  /* 0x00000000fffff984 */ /* 0x000fe20000000800 */
[----:B------:R-:W-:Y:S01]  /*2070*/  @!PT LDS RZ, [RZ] ;  /* 0x00000000fffff984 */ /* 0x000fe20000000800 */
[----:B------:R1:W-:Y:S06]  /*2080*/  MEMBAR.ALL.CTA ;  /* 0x0000000000007992 */ /* 0x0003ec0000008000 */
[----:B-1----:R-:W1:Y:S01]  /*2090*/  FENCE.VIEW.ASYNC.S ;  /* 0x00000000000073c6 */ /* 0x002e620000000000 */
[----:B------:R-:W-:-:S04]  /*20a0*/  PRMT R2, RZ, 0x654, R2 ;  /* 0x00000654ff027816 */ /* 0x000fc80000000002 */
[----:B-1----:R1:W-:Y:S01]  /*20b0*/  SYNCS.ARRIVE.TRANS64.RED.A1T0 RZ, [R2+URZ], RZ ;  /* 0x000000ff02ff79a7 */ /* 0x0023e200081004ff */
[----:B--2---:R-:W-:-:S13]  /*20c0*/  LOP3.LUT P2, RZ, R6, 0x1, RZ, 0xc0, !PT ;  /* 0x0000000106ff7812 */ /* 0x004fda000784c0ff */
[----:B------:R-:W-:Y:S01]  /*20d0*/  @P2 SHF.R.U32.HI R3, RZ, 0x10, R5 ;  /* 0x00000010ff032819 */ /* 0x000fe20000011605 */
[----:B------:R-:W-:Y:S01]  /*20e0*/  VOTEU.ANY UP0, P2 ;  /* 0x0000000000ff7886 */ /* 0x000fe20001000100 */
[----:B------:R-:W-:Y:S02]  /*20f0*/  @P2 MOV R13, R4 ;  /* 0x00000004000d2202 */ /* 0x000fe40000000f00 */
[----:B------:R-:W-:Y:S02]  /*2100*/  @P2 R2UR.BROADCAST UR8, R3 ;  /* 0x00000000030822ca */ /* 0x000fe400008e0000 */
[----:B------:R-:W-:-:S11]  /*2110*/  @P2 LOP3.LUT R11, R5, 0xffff, RZ, 0xc0, !PT ;  /* 0x0000ffff050b2812 */ /* 0x000fd600078ec0ff */
[----:B------:R-:W-:Y:S01]  /*2120*/  @UP0 UMOV UR36, UR8 ;  /* 0x0000000800240c82 */ /* 0x000fe20008000000 */
[----:B-1----:R-:W-:Y:S05]  /*2130*/  @!P0 BRA `(.L_x_40) ;  /* 0x0000000000b88947 */ /* 0x002fea0003800000 */
[----:B------:R-:W3:Y:S01]  /*2140*/  LDC.64 R4, c[0x0][0xb18] ;  /* 0x0002c600ff047b82 */ /* 0x000ee20000000a00 */
[----:B------:R-:W-:-:S07]  /*2150*/  ISETP.NE.AND P3, PT, R26, 0x1, PT ;  /* 0x000000011a00780c */ /* 0x000fce0003f65270 */
[----:B------:R-:W1:Y:S08]  /*2160*/  LDC.64 R6, c[0x0][0xb10] ;  /* 0x0002c400ff067b82 */ /* 0x000e700000000a00 */
[----:B------:R-:W2:Y:S08]  /*2170*/  LDC R17, c[0x0][0xb20] ;  /* 0x0002c800ff117b82 */ /* 0x000eb00000000800 */
[----:B------:R-:W4:Y:S01]  /*2180*/  LDC R18, c[0x0][0xb0c] ;  /* 0x0002c300ff127b82 */ /* 0x000f220000000800 */
[----:B---3--:R-:W-:Y:S01]  /*2190*/  IMAD.HI.U32 R22, R0, R5, RZ ;  /* 0x0000000500167227 */ /* 0x008fe200078e00ff */
[----:B------:R-:W-:-:S06]  /*21a0*/  ISETP.NE.AND P0, PT, R4, 0x1, PT ;  /* 0x000000010400780c */ /* 0x000fcc0003f05270 */
[----:B------:R-:W3:Y:S01]  /*21b0*/  LDC.64 R2, c[0x0][0xb28] ;  /* 0x0002ca00ff027b82 */ /* 0x000ee20000000a00 */
[----:B-1----:R-:W-:-:S04]  /*21c0*/  IMAD.HI.U32 R20, R9, R6, RZ ;  /* 0x0000000609147227 */ /* 0x002fc800078e00ff */
[----:B------:R-:W-:Y:S01]  /*21d0*/  IMAD.HI.U32 R24, R13, R6, RZ ;  /* 0x000000060d187227 */ /* 0x000fe200078e00ff */
[----:B------:R-:W-:Y:S02]  /*21e0*/  SHF.R.U32.HI R20, RZ, R7, R20 ;  /* 0x00000007ff147219 */ /* 0x000fe40000011614 */
[----:B--2---:R-:W-:Y:S01]  /*21f0*/  SHF.R.U32.HI R19, RZ, R17, R22 ;  /* 0x00000011ff137219 */ /* 0x004fe20000011616 */
[----:B------:R-:W-:Y:S01]  /*2200*/  IMAD.HI.U32 R22, R11, R5, RZ ;  /* 0x000000050b167227 */ /* 0x000fe200078e00ff */
[----:B------:R-:W-:Y:S02]  /*2210*/  SHF.R.U32.HI R24, RZ, R7, R24 ;  /* 0x00000007ff187219 */ /* 0x000fe40000011618 */
[----:B------:R-:W-:Y:S02]  /*2220*/  SEL R19, R0, R19, !P0 ;  /* 0x0000001300137207 */ /* 0x000fe40004000000 */
[----:B------:R-:W-:Y:S02]  /*2230*/  SHF.R.U32.HI R22, RZ, R17, R22 ;  /* 0x00000011ff167219 */ /* 0x000fe40000011616 */
[----:B----4-:R-:W-:-:S02]  /*2240*/  ISETP.NE.AND P1, PT, R18, 0x1, PT ;  /* 0x000000011200780c */ /* 0x010fc40003f25270 */
[----:B------:R-:W-:Y:S02]  /*2250*/  SEL R5, R11, R22, !P0 ;  /* 0x000000160b057207 */ /* 0x000fe40004000000 */
[----:B------:R-:W-:Y:S02]  /*2260*/  SEL R21, R9, R20, !P1 ;  /* 0x0000001409157207 */ /* 0x000fe40004800000 */
[----:B------:R-:W-:Y:S01]  /*2270*/  SEL R7, R13, R24, !P1 ;  /* 0x000000180d077207 */ /* 0x000fe20004800000 */
[----:B---3--:R-:W-:Y:S01]  /*2280*/  IMAD.HI.U32 R20, R19, R2, RZ ;  /* 0x0000000213147227 */ /* 0x008fe200078e00ff */
[----:B------:R-:W-:-:S03]  /*2290*/  IADD3 R17, PT, PT, -R5, RZ, RZ ;  /* 0x000000ff05117210 */ /* 0x000fc60007ffe1ff */
        /* <DEDUP_REMOVED lines=11> */
[----:B------:R-:W-:-:S04]  /*2350*/  @!P0 IMAD.HI.U32 R20, R7, R2, RZ ;  /* 0x0000000207148227 */ /* 0x000fc800078e00ff */
[----:B------:R-:W-:Y:S01]  /*2360*/  IMAD.MOV R2, RZ, RZ, -R6 ;  /* 0x000000ffff027224 */ /* 0x000fe200078e0a06 */
[----:B------:R-:W-:-:S03]  /*2370*/  @!P0 SHF.R.U32.HI R20, RZ, R3, R20 ;  /* 0x00000003ff148219 */ /* 0x000fc60000011614 */
[----:B------:R-:W-:Y:S01]  /*2380*/  IMAD R2, R26, R2, R5 ;  /* 0x000000021a027224 */ /* 0x000fe200078e0205 */
        /* <DEDUP_REMOVED lines=9> */
.L_x_40:
[----:B------:R-:W1:Y:S02]  /*2420*/  LDCU UR8, c[0x0][0xb30] ;  /* 0x00016600ff0877ac */ /* 0x000e640008000800 */
[----:B-1----:R-:W-:-:S09]  /*2430*/  UISETP.NE.AND UP0, UPT, UR8, 0x1, UPT ;  /* 0x000000010800788c */ /* 0x002fd2000bf05270 */
[----:B------:R-:W-:Y:S05]  /*2440*/  BRA.U UP0, `(.L_x_41) ;  /* 0x0000000100407547 */ /* 0x000fea000b800000 */
[----:B------:R-:W1:Y:S08]  /*2450*/  LDC.64 R4, c[0x0][0xb10] ;  /* 0x0002c400ff047b82 */ /* 0x000e700000000a00 */
[----:B------:R-:W2:Y:S08]  /*2460*/  LDC.64 R2, c[0x0][0xb18] ;  /* 0x0002c600ff027b82 */ /* 0x000eb00000000a00 */
[----:B------:R-:W4:Y:S08]  /*2470*/  LDC R6, c[0x0][0xb20] ;  /* 0x0002c800ff067b82 */ /* 0x000f300000000800 */
[----:B------:R-:W3:Y:S01]  /*2480*/  LDC R18, c[0x0][0xb0c] ;  /* 0x0002c300ff127b82 */ /* 0x000ee20000000800 */
[----:B-1----:R-:W-:-:S05]  /*2490*/  IMAD.HI.U32 R4, R13, R4, RZ ;  /* 0x000000040d047227 */ /* 0x002fca00078e00ff */
[----:B------:R-:W-:Y:S01]  /*24a0*/  SHF.R.U32.HI R4, RZ, R5, R4 ;  /* 0x00000005ff047219 */ /* 0x000fe20000011604 */
[----:B--2---:R-:W-:Y:S01]  /*24b0*/  IMAD.HI.U32 R3, R11, R3, RZ ;  /* 0x000000030b037227 */ /* 0x004fe200078e00ff */
[----:B------:R-:W-:-:S04]  /*24c0*/  ISETP.NE.AND P0, PT, R2, 0x1, PT ;  /* 0x000000010200780c */ /* 0x000fc80003f05270 */
[----:B----4-:R-:W-:-:S04]  /*24d0*/  SHF.R.U32.HI R6, RZ, R6, R3 ;  /* 0x00000006ff067219 */ /* 0x010fc80000011603 */
[----:B------:R-:W-:Y:S02]  /*24e0*/  SEL R3, R11, R6, !P0 ;  /* 0x000000060b037207 */ /* 0x000fe40004000000 */
[----:B---3--:R-:W-:-:S04]  /*24f0*/  ISETP.NE.AND P1, PT, R18, 0x1, PT ;  /* 0x000000011200780c */ /* 0x008fc80003f25270 */
[----:B------:R-:W-:-:S05]  /*2500*/  SEL R4, R13, R4, !P1 ;  /* 0x000000040d047207 */ /* 0x000fca0004800000 */
[----:B------:R-:W-:Y:S02]  /*2510*/  IMAD.IADD R5, R3, 0x1, -R4 ;  /* 0x0000000103057824 */ /* 0x000fe400078e0a04 */
[----:B------:R-:W-:Y:S02]  /*2520*/  IMAD.IADD R3, R4, 0x1, -R3 ;  /* 0x0000000104037824 */ /* 0x000fe400078e0a03 */
[----:B------:R-:W-:Y:S02]  /*2530*/  IMAD R13, R5, R18, R13 ;  /* 0x00000012050d7224 */ /* 0x000fe400078e020d */
[----:B------:R-:W-:-:S07]  /*2540*/  IMAD R11, R3, R2, R11 ;  /* 0x00000002030b7224 */ /* 0x000fce00078e020b */
.L_x_41:
[----:B------:R-:W-:Y:S01]  /*2550*/  VIADD R14, R14, 0x1 ;  /* 0x000000010e0e7836 */ /* 0x000fe20000000000 */
[----:B------:R-:W-:Y:S01]  /*2560*/  PLOP3.LUT P1, PT, PT, PT, PT, 0x80, 0x8 ;  /* 0x000000000008781c */ /* 0x000fe20003f2f070 */
[----:B------:R-:W-:Y:S02]  /*2570*/  IMAD.IADD R21, R13, 0x1, R60 ;  /* 0x000000010d157824 */ /* 0x000fe400078e023c */
[----:B------:R-:W-:Y:S01]  /*2580*/  IMAD.IADD R20, R11, 0x1, R58 ;  /* 0x000000010b147824 */ /* 0x000fe200078e023a */
[----:B------:R-:W-:-:S04]  /*2590*/  ISETP.NE.AND P0, PT, R14, 0x2, PT ;  /* 0x000000020e00780c */ /* 0x000fc80003f05270 */
[----:B------:R-:W-:Y:S02]  /*25a0*/  SEL R3, RZ, 0x1, P0 ;  /* 0x00000001ff037807 */ /* 0x000fe40000000000 */
[----:B------:R-:W-:Y:S02]  /*25b0*/  SEL R14, R14, RZ, P0 ;  /* 0x000000ff0e0e7207 */ /* 0x000fe40000000000 */
[----:B------:R-:W-:Y:S01]  /*25c0*/  LOP3.LUT R12, R12, R3, RZ, 0x3c, !PT ;  /* 0x000000030c0c7212 */ /* 0x000fe200078e3cff */
[----:B------:R-:W-:Y:S06]  /*25d0*/  @P2 BRA `(.L_x_42) ;  /* 0xfffffff000642947 */ /* 0x000fec000383ffff */
[----:B------:R-:W-:Y:S01]  /*25e0*/  UIADD3 UR6, UPT, UPT, UR6, 0x20, URZ ;  /* 0x0000002006067890 */ /* 0x000fe2000fffe0ff */
[----:B------:R-:W-:-:S03]  /*25f0*/  SHF.L.U32 R3, R15, 0x1f, RZ ;  /* 0x0000001f0f037819 */ /* 0x000fc600000006ff */
[----:B------:R-:W-:-:S09]  /*2600*/  ULEA UR4, UR23, UR6, 0x3 ;  /* 0x0000000617047291 */ /* 0x000fd2000f8e18ff */
[----:B------:R-:W1:Y:S02]  /*2610*/  SYNCS.PHASECHK.TRANS64.TRYWAIT P0, [UR4], R3 ;  /* 0x00000003ff0075a7 */ /* 0x000e640008001104 */
[----:B-1----:R-:W-:Y:S05]  /*2620*/  @!P0 BRA `(.L_x_43) ;  /* 0x0000006000d08947 */ /* 0x002fea0003800000 */
.L_x_154:
[----:B------:R-:W-:-:S04]  /*2630*/  UIADD3 UR5, UPT, UPT, UR23, 0x1, URZ ;  /* 0x0000000117057890 */ /* 0x000fc8000fffe0ff */
[----:B------:R-:W-:-:S04]  /*2640*/  UISETP.NE.AND UP0, UPT, UR5, 0x4, UPT ;  /* 0x000000040500788c */ /* 0x000fc8000bf05270 */
[----:B------:R-:W-:Y:S02]  /*2650*/  USEL UR7, URZ, 0x1, UP0 ;  /* 0x00000001ff077887 */ /* 0x000fe40008000000 */
[----:B------:R-:W-:-:S04]  /*2660*/  USEL UR5, UR5, URZ, UP0 ;  /* 0x000000ff05057287 */ /* 0x000fc80008000000 */
[----:B------:R-:W-:Y:S01]  /*2670*/  ULEA UR4, UR5, UR6, 0x3 ;  /* 0x0000000605047291 */ /* 0x000fe2000f8e18ff */
[----:B------:R-:W-:-:S04]  /*2680*/  LOP3.LUT R2, R15, UR7, RZ, 0x3c, !PT ;  /* 0x000000070f027c12 */ /* 0x000fc8000f8e3cff */
[----:B-1----:R-:W-:-:S04]  /*2690*/  SHF.L.U32 R3, R2, 0x1f, RZ ;  /* 0x0000001f02037819 */ /* 0x002fc800000006ff */
[----:B------:R-:W1:Y:S02]  /*26a0*/  SYNCS.PHASECHK.TRANS64.TRYWAIT P0, [UR4], R3 ;  /* 0x00000003ff0075a7 */ /* 0x000e640008001104 */
[----:B-1----:R-:W-:Y:S05]  /*26b0*/  @!P0 BRA `(.L_x_44) ;  /* 0x0000006000c48947 */ /* 0x002fea0003800000 */
.L_x_156:
        /* <DEDUP_REMOVED lines=9> */
.L_x_158:
[----:B------:R-:W-:-:S04]  /*2750*/  UIADD3 UR5, UPT, UPT, UR5, 0x1, URZ ;  /* 0x0000000105057890 */ /* 0x000fc8000fffe0ff */
[----:B------:R-:W-:-:S04]  /*2760*/  UISETP.NE.AND UP0, UPT, UR5, 0x4, UPT ;  /* 0x000000040500788c */ /* 0x000fc8000bf05270 */
[----:B------:R-:W-:Y:S02]  /*2770*/  USEL UR4, URZ, 0x1, UP0 ;  /* 0x00000001ff047887 */ /* 0x000fe40008000000 */
[----:B------:R-:W-:-:S04]  /*2780*/  USEL UR5, UR5, URZ, UP0 ;  /* 0x000000ff05057287 */ /* 0x000fc80008000000 */
[----:B------:R-:W-:Y:S01]  /*2790*/  ULEA UR5, UR5, UR6, 0x3 ;  /* 0x0000000605057291 */ /* 0x000fe2000f8e18ff */
[----:B-1----:R-:W-:-:S04]  /*27a0*/  LOP3.LUT R3, R2, UR4, RZ, 0x3c, !PT ;  /* 0x0000000402037c12 */ /* 0x002fc8000f8e3cff */
[----:B------:R-:W-:Y:S01]  /*27b0*/  SHF.L.U32 R3, R3, 0x1f, RZ ;  /* 0x0000001f03037819 */ /* 0x000fe200000006ff */
[----:B---3--:R-:W-:-:S07]  /*27c0*/  IMAD.U32 R0, RZ, RZ, UR5 ;  /* 0x00000005ff007e24 */ /* 0x008fce000f8e00ff */
.L_x_46:
[----:B-1----:R1:W2:Y:S02]  /*27d0*/  SYNCS.PHASECHK.TRANS64.TRYWAIT P0, [R0+URZ], R3 ;  /* 0x00000003000075a7 */ /* 0x0022a400080011ff */
[----:B--2---:R-:W-:Y:S05]  /*27e0*/  @!P0 NANOSLEEP.SYNCS 0x989680 ;  /* 0x009896800000895d */ /* 0x004fea0003900000 */
[----:B------:R-:W2:Y:S02]  /*27f0*/  @!P0 SYNCS.PHASECHK.TRANS64 P0, [R0+URZ], R3 ;  /* 0x00000003000085a7 */ /* 0x000ea400080010ff */
[----:B--2---:R-:W-:Y:S05]  /*2800*/  @P0 EXIT ;  /* 0x000000000000094d */ /* 0x004fea0003800000 */
[----:B------:R-:W-:Y:S05]  /*2810*/  BRA `(.L_x_46) ;  /* 0xfffffffc00ec7947 */ /* 0x000fea000383ffff */
.L_x_22:
[----:B------:R-:W-:-:S04]  /*2820*/  UISETP.NE.AND UP1, UPT, UR37, URZ, UPT ;  /* 0x000000ff2500728c */ /* 0x000fc8000bf25270 */
[----:B------:R-:W-:-:S09]  /*2830*/  UISETP.NE.OR UP1, UPT, UR10, 0x1, UP1 ;  /* 0x000000010a00788c */ /* 0x000fd20008f25670 */
[----:B------:R-:W-:Y:S05]  /*2840*/  BRA.U UP1, `(.L_x_47) ;  /* 0x00000005014c7547 */ /* 0x000fea000b800000 */
[----:B------:R-:W-:Y:S01]  /*2850*/  HFMA2 R11, -RZ, RZ, 0, 0 ;  /* 0x00000000ff0b7431 */ /* 0x000fe200000001ff */
[----:B------:R-:W-:Y:S01]  /*2860*/  ISETP.GE.U32.AND P2, PT, R10, 0x2, PT ;  /* 0x000000020a00780c */ /* 0x000fe20003f46070 */
[----:B------:R-:W-:Y:S01]  /*2870*/  IMAD.MOV.U32 R12, RZ, RZ, 0x1 ;  /* 0x00000001ff0c7424 */ /* 0x000fe200078e00ff */
[----:B------:R-:W-:Y:S01]  /*2880*/  CS2R R8, SRZ ;  /* 0x0000000000087805 */ /* 0x000fe2000001ff00 */
[----:B------:R-:W-:Y:S01]  /*2890*/  IMAD.MOV.U32 R3, RZ, RZ, RZ ;  /* 0x000000ffff037224 */ /* 0x000fe200078e00ff */
[----:B------:R-:W-:Y:S01]  /*28a0*/  UMOV UR4, 0x400 ;  /* 0x0000040000047882 */ /* 0x000fe20000000000 */
[----:B------:R-:W-:Y:S01]  /*28b0*/  UMOV UR6, URZ ;  /* 0x000000ff00067c82 */ /* 0x000fe20008000000 */
[----:B------:R-:W-:-:S12]  /*28c0*/  ULEA UR37, UR37, UR4, 0x18 ;  /* 0x0000000425257291 */ /* 0x000fd8000f8ec0ff */
.L_x_51:
[----:B------:R-:W-:Y:S02]  /*28d0*/  LEA R0, R3, UR37, 0x3 ;  /* 0x0000002503007c11 */ /* 0x000fe4000f8e18ff */
[----:B------:R-:W-:-:S03]  /*28e0*/  SHF.L.U32 R5, R8, 0x1f, RZ ;  /* 0x0000001f08057819 */ /* 0x000fc600000006ff */
[----:B------:R-:W-:Y:S01]  /*28f0*/  VIADD R4, R0, 0x100 ;  /* 0x0000010000047836 */ /* 0x000fe20000000000 */
[----:B------:R-:W1:Y:S02]  /*2900*/  SYNCS.PHASECHK.TRANS64.TRYWAIT P0, [R0+URZ+0xf0], R5 ;  /* 0x0000f005000075a7 */ /* 0x000e6400080011ff */
[----:B-1----:R-:W-:Y:S05]  /*2910*/  @!P0 BRA `(.L_x_48) ;  /* 0x00000060005c8947 */ /* 0x002fea0003800000 */
.L_x_159:
[----:B------:R-:W-:Y:S01]  /*2920*/  ULEA UR5, UR6, UR37, 0x3 ;  /* 0x0000002506057291 */ /* 0x000fe2000f8e18ff */
[----:B------:R-:W-:Y:S01]  /*2930*/  PRMT R4, RZ, 0x654, R4 ;  /* 0x00000654ff047816 */ /* 0x000fe20000000004 */
[----:B-1----:R-:W-:Y:S01]  /*2940*/  @!P2 IMAD.MOV.U32 R5, RZ, RZ, 0x10 ;  /* 0x00000010ff05a424 */ /* 0x002fe200078e00ff */
[----:B------:R-:W-:Y:S01]  /*2950*/  SHF.L.U32 R7, R12, 0x1f, RZ ;  /* 0x0000001f0c077819 */ /* 0x000fe200000006ff */
[----:B------:R-:W-:Y:S01]  /*2960*/  UIADD3 UR4, UPT, UPT, UR5, 0x90, URZ ;  /* 0x0000009005047890 */ /* 0x000fe2000fffe0ff */
[----:B------:R1:W-:Y:S05]  /*2970*/  SYNCS.ARRIVE.TRANS64.RED.A1T0 RZ, [R4+URZ], RZ ;  /* 0x000000ff04ff79a7 */ /* 0x0003ea00081004ff */
[----:B------:R-:W-:Y:S01]  /*2980*/  IMAD.U32 R13, RZ, RZ, UR4 ;  /* 0x00000004ff0d7e24 */ /* 0x000fe2000f8e00ff */
[----:B------:R-:W2:Y:S04]  /*2990*/  SYNCS.PHASECHK.TRANS64.TRYWAIT P0, [UR5+0xa0], R7 ;  /* 0x0000a007ff0075a7 */ /* 0x000ea80008001105 */
[----:B------:R-:W-:Y:S01]  /*29a0*/  PRMT R13, R10, 0x654, R13 ;  /* 0x000006540a0d7816 */ /* 0x000fe2000000000d */
[----:B-12---:R-:W-:Y:S06]  /*29b0*/  @!P0 BRA `(.L_x_49) ;  /* 0x0000006000488947 */ /* 0x006fec0003800000 */
.L_x_161:
[----:B------:R-:W-:Y:S01]  /*29c0*/  ULEA UR4, UR6, UR37, 0x4 ;  /* 0x0000002506047291 */ /* 0x000fe2000f8e20ff */
[----:B------:R-:W-:Y:S01]  /*29d0*/  SEL R2, R13, R2, !P2 ;  /* 0x000000020d027207 */ /* 0x000fe20005000000 */
[----:B------:R-:W-:Y:S01]  /*29e0*/  UIADD3 UR5, UPT, UPT, UR5, 0x90, URZ ;  /* 0x0000009005057890 */ /* 0x000fe2000fffe0ff */
[----:B-1----:R-:W-:Y:S01]  /*29f0*/  LEA R0, R11, UR37, 0x3 ;  /* 0x000000250b007c11 */ /* 0x002fe2000f8e18ff */
[----:B------:R-:W-:Y:S01]  /*2a00*/  UIADD3 UR4, UPT, UPT, UR4, 0x120, URZ ;  /* 0x0000012004047890 */ /* 0x000fe2000fffe0ff */
[----:B------:R1:W-:Y:S01]  /*2a10*/  @!P2 SYNCS.ARRIVE.TRANS64.RED RZ, [R2+URZ], R5 ;  /* 0x0000000502ffa9a7 */ /* 0x0003e200080004ff */
[----:B------:R-:W-:Y:S01]  /*2a20*/  UIADD3 UR6, UPT, UPT, UR6, 0x1, URZ ;  /* 0x0000000106067890 */ /* 0x000fe2000fffe0ff */
[----:B------:R-:W-:-:S03]  /*2a30*/  VIADD R3, R3, 0x1 ;  /* 0x0000000103037836 */ /* 0x000fc60000000000 */
[----:B------:R-:W-:Y:S02]  /*2a40*/  UISETP.NE.AND UP0, UPT, UR6, 0x2, UPT ;  /* 0x000000020600788c */ /* 0x000fe4000bf05270 */
[----:B------:R-:W-:Y:S01]  /*2a50*/  ISETP.NE.AND P0, PT, R3, 0x2, PT ;  /* 0x000000020300780c */ /* 0x000fe20003f05270 */
[----:B------:R-:W-:Y:S06]  /*2a60*/  UGETNEXTWORKID.BROADCAST [UR4], [UR5] ;  /* 0x00000000040073ca */ /* 0x000fec0008000100 */
[----:B------:R-:W-:Y:S02]  /*2a70*/  USEL UR4, URZ, 0x1, UP0 ;  /* 0x00000001ff047887 */ /* 0x000fe40008000000 */
[----:B------:R-:W-:-:S04]  /*2a80*/  USEL UR6, UR6, URZ, UP0 ;  /* 0x000000ff06067287 */ /* 0x000fc80008000000 */
[----:B------:R-:W-:Y:S02]  /*2a90*/  LOP3.LUT R12, R12, UR4, RZ, 0x3c, !PT ;  /* 0x000000040c0c7c12 */ /* 0x000fe4000f8e3cff */
[----:B-1----:R-:W-:-:S04]  /*2aa0*/  SHF.L.U32 R5, R9, 0x1f, RZ ;  /* 0x0000001f09057819 */ /* 0x002fc800000006ff */
[----:B------:R-:W1:Y:S02]  /*2ab0*/  SYNCS.PHASECHK.TRANS64.TRYWAIT P1, [R0+URZ+0x90], R5 ;  /* 0x00009005000075a7 */ /* 0x000e6400080211ff */
[----:B-1----:R-:W-:Y:S05]  /*2ac0*/  @!P1 BRA `(.L_x_50) ;  /* 0x00000060001c9947 */ /* 0x002fea0003800000 */
.L_x_162:
[----:B------:R-:W-:Y:S01]  /*2ad0*/  LEA R4, R11, UR37, 0x4 ;  /* 0x000000250b047c11 */ /* 0x000fe2000f8e20ff */
[----:B-1----:R-:W-:Y:S01]  /*2ae0*/  VIADD R0, R0, 0xa0 ;  /* 0x000000a000007836 */ /* 0x002fe20000000000 */
[----:B------:R-:W-:Y:S01]  /*2af0*/  SEL R3, R3, RZ, P0 ;  /* 0x000000ff03037207 */ /* 0x000fe20000000000 */
[----:B------:R-:W-:-:S03]  /*2b00*/  VIADD R11, R11, 0x1 ;  /* 0x000000010b0b7836 */ /* 0x000fc60000000000 */
[----:B------:R-:W1:Y:S01]  /*2b10*/  LDS.128 R4, [R4+0x120] ;  /* 0x0001200004047984 */ /* 0x000e620000000c00 */
[----:B------:R-:W-:Y:S02]  /*2b20*/  PRMT R0, RZ, 0x654, R0 ;  /* 0x00000654ff007816 */ /* 0x000fe40000000000 */
[C---:B------:R-:W-:Y:S01]  /*2b30*/  ISETP.NE.AND P1, PT, R11.reuse, 0x2, PT ;  /* 0x000000020b00780c */ /* 0x040fe20003f25270 */
[----:B------:R-:W-:Y:S01]  /*2b40*/  @!PT LDS RZ, [RZ] ;  /* 0x00000000fffff984 */ /* 0x000fe20000000800 */
[----:B------:R-:W-:Y:S01]  /*2b50*/  @!PT LDS RZ, [RZ] ;  /* 0x00000000fffff984 */ /* 0x000fe20000000800 */
[----:B------:R-:W-:Y:S01]  /*2b60*/  @!PT LDS RZ, [RZ] ;  /* 0x00000000fffff984 */ /* 0x000fe20000000800 */
[----:B------:R-:W-:Y:S01]  /*2b70*/  @!PT LDS RZ, [RZ] ;  /* 0x00000000fffff984 */ /* 0x000fe20000000800 */
[----:B------:R2:W-:Y:S06]  /*2b80*/  MEMBAR.ALL.CTA ;  /* 0x0000000000007992 */ /* 0x0005ec0000008000 */
[----:B--2---:R-:W2:Y:S01]  /*2b90*/  FENCE.VIEW.ASYNC.S ;  /* 0x00000000000073c6 */ /* 0x004ea20000000000 */
[----:B------:R-:W-:Y:S01]  /*2ba0*/  SEL R11, R11, RZ, P1 ;  /* 0x000000ff0b0b7207 */ /* 0x000fe20000800000 */
[----:B--2---:R2:W-:Y:S01]  /*2bb0*/  SYNCS.ARRIVE.TRANS64.RED.A1T0 RZ, [R0+URZ], RZ ;  /* 0x000000ff00ff79a7 */ /* 0x0045e200081004ff */
[----:B-1----:R-:W-:-:S02]  /*2bc0*/  LOP3.LUT P3, RZ, R6, 0x1, RZ, 0xc0, !PT ;  /* 0x0000000106ff7812 */ /* 0x002fc4000786c0ff */
[----:B------:R-:W-:-:S04]  /*2bd0*/  SEL R5, RZ, 0x1, P0 ;  /* 0x00000001ff057807 */ /* 0x000fc80000000000 */
[----:B------:R-:W-:Y:S02]  /*2be0*/  LOP3.LUT R8, R8, R5, RZ, 0x3c, !PT ;  /* 0x0000000508087212 */ /* 0x000fe400078e3cff */
[----:B--2---:R-:W-:-:S04]  /*2bf0*/  SEL R0, RZ, 0x1, P1 ;  /* 0x00000001ff007807 */ /* 0x004fc80000800000 */
[----:B------:R-:W-:Y:S01]  /*2c00*/  LOP3.LUT R9, R9, R0, RZ, 0x3c, !PT ;  /* 0x0000000009097212 */ /* 0x000fe200078e3cff */
[----:B------:R-:W-:Y:S06]  /*2c10*/  @P3 BRA `(.L_x_51) ;  /* 0xfffffffc002c3947 */ /* 0x000fec000383ffff */
[----:B------:R-:W-:Y:S01]  /*2c20*/  ULEA UR5, UR6, UR37, 0x3 ;  /* 0x0000002506057291 */ /* 0x000fe2000f8e18ff */
[----:B------:R-:W-:-:S08]  /*2c30*/  SHF.L.U32 R3, R12, 0x1f, RZ ;  /* 0x0000001f0c037819 */ /* 0x000fd000000006ff */
[----:B------:R-:W1:Y:S02]  /*2c40*/  SYNCS.PHASECHK.TRANS64 P0, [UR5+0xa0], R3 ;  /* 0x0000a003ff0075a7 */ /* 0x000e640008001005 */
[----:B-1----:R-:W-:Y:S05]  /*2c50*/  @P0 BRA `(.L_x_52) ;  /* 0x0000000000080947 */ /* 0x002fea0003800000 */
[----:B------:R-:W1:Y:S02]  /*2c60*/  SYNCS.PHASECHK.TRANS64.TRYWAIT P0, [UR5+0xa0], R3 ;  /* 0x0000a003ff0075a7 */ /* 0x000e640008001105 */
[----:B-1----:R-:W-:Y:S05]  /*2c70*/  @!P0 BRA `(.L_x_53) ;  /* 0x0000005c00c48947 */ /* 0x002fea0003800000 */
.L_x_52:
[----:B------:R-:W-:-:S04]  /*2c80*/  UIADD3 UR4, UPT, UPT, UR6, 0x1, URZ ;  /* 0x0000000106047890 */ /* 0x000fc8000fffe0ff */
[----:B------:R-:W-:-:S04]  /*2c90*/  UISETP.NE.AND UP0, UPT, UR4, 0x2, UPT ;  /* 0x000000020400788c */ /* 0x000fc8000bf05270 */
[----:B------:R-:W-:Y:S02]  /*2ca0*/  USEL UR7, URZ, 0x1, UP0 ;  /* 0x00000001ff077887 */ /* 0x000fe40008000000 */
[----:B------:R-:W-:-:S04]  /*2cb0*/  USEL UR4, UR4, URZ, UP0 ;  /* 0x000000ff04047287 */ /* 0x000fc80008000000 */
[----:B------:R-:W-:Y:S01]  /*2cc0*/  ULEA UR4, UR4, UR37, 0x3 ;  /* 0x0000002504047291 */ /* 0x000fe2000f8e18ff */
[----:B-1----:R-:W-:-:S04]  /*2cd0*/  LOP3.LUT R3, R12, UR7, RZ, 0x3c, !PT ;  /* 0x000000070c037c12 */ /* 0x002fc8000f8e3cff */
[----:B------:R-:W-:-:S04]  /*2ce0*/  SHF.L.U32 R0, R3, 0x1f, RZ ;  /* 0x0000001f03007819 */ /* 0x000fc800000006ff */
[----:B------:R-:W1:Y:S02]  /*2cf0*/  SYNCS.PHASECHK.TRANS64 P0, [UR4+0xa0], R0 ;  /* 0x0000a000ff0075a7 */ /* 0x000e640008001004 */
[----:B-1----:R-:W-:Y:S05]  /*2d00*/  @P0 EXIT ;  /* 0x000000000000094d */ /* 0x002fea0003800000 */
[----:B------:R-:W-:Y:S02]  /*2d10*/  SHF.L.U32 R3, R3, 0x1f, RZ ;  /* 0x0000001f03037819 */ /* 0x000fe400000006ff */
[----:B------:R-:W-:-:S07]  /*2d20*/  MOV R0, UR4 ;  /* 0x0000000400007c02 */ /* 0x000fce0008000f00 */
.L_x_54:
[----:B-1----:R1:W2:Y:S02]  /*2d30*/  SYNCS.PHASECHK.TRANS64.TRYWAIT P0, [R0+URZ+0xa0], R3 ;  /* 0x0000a003000075a7 */ /* 0x0022a400080011ff */
[----:B--2---:R-:W-:Y:S05]  /*2d40*/  @!P0 NANOSLEEP.SYNCS 0x989680 ;  /* 0x009896800000895d */ /* 0x004fea0003900000 */
[----:B------:R-:W2:Y:S02]  /*2d50*/  @!P0 SYNCS.PHASECHK.TRANS64 P0, [R0+URZ+0xa0], R3 ;  /* 0x0000a003000085a7 */ /* 0x000ea400080010ff */
[----:B--2---:R-:W-:Y:S05]  /*2d60*/  @P0 EXIT ;  /* 0x000000000000094d */ /* 0x004fea0003800000 */
[----:B------:R-:W-:Y:S05]  /*2d70*/  BRA `(.L_x_54) ;  /* 0xfffffffc00ec7947 */ /* 0x000fea000383ffff */
.L_x_47:
[----:B------:R-:W-:Y:S05]  /*2d80*/  BRA.U UP4, `(.L_x_55) ;  /* 0x0000001104d87547 */ /* 0x000fea000b800000 */
[----:B------:R-:W-:Y:S01]  /*2d90*/  UMOV UR6, 0x40 ;  /* 0x0000004000067882 */ /* 0x000fe20000000000 */
[----:B------:R-:W-:Y:S01]  /*2da0*/  NOP ;  /* 0x0000000000007918 */ /* 0x000fe20000000000 */
[----:B------:R-:W-:Y:S01]  /*2db0*/  ULEA UR6, UR37, UR6, 0x18 ;  /* 0x0000000625067291 */ /* 0x000fe2000f8ec0ff */
[----:B------:R-:W-:Y:S02]  /*2dc0*/  UMOV UR7, 0x400 ;  /* 0x0000040000077882 */ /* 0x000fe40000000000 */
[----:B------:R-:W-:-:S06]  /*2dd0*/  ULEA UR37, UR37, UR7, 0x18 ;  /* 0x0000000725257291 */ /* 0x000fcc000f8ec0ff */
[----:B------:R-:W1:Y:S02]  /*2de0*/  LDS.U8 R2, [UR6+0x1c] ;  /* 0x00001c06ff027984 */ /* 0x000e640008000000 */
[----:B-1----:R-:W-:-:S13]  /*2df0*/  ISETP.NE.AND P0, PT, R2, RZ, PT ;  /* 0x000000ff0200720c */ /* 0x002fda0003f05270 */
[----:B------:R-:W-:Y:S05]  /*2e00*/  @P0 BRA `(.L_x_56) ;  /* 0x0000000400080947 */ /* 0x000fea0003800000 */
[----:B------:R-:W-:Y:S02]  /*2e10*/  UISETP.NE.U32.AND UP0, UPT, UR5, 0x1, UPT ;  /* 0x000000010500788c */ /* 0x000fe4000bf05070 */
[----:B------:R-:W-:-:S07]  /*2e20*/  UIADD3 UR8, UPT, UPT, UR6, 0x8, URZ ;  /* 0x0000000806087890 */ /* 0x000fce000fffe0ff */
[----:B------:R-:W-:Y:S05]  /*2e30*/  BRA.U !UP0, `(.L_x_57) ;  /* 0x00000001089c7547 */ /* 0x000fea000b800000 */
[----:B------:R-:W-:Y:S01]  /*2e40*/  ELECT P0, URZ, PT ;  /* 0x0000000000ff782f */ /* 0x000fe20003800000 */
[----:B------:R-:W-:-:S12]  /*2e50*/  BSSY B0, `(.L_x_57) ;  /* 0x0000025000007945 */ /* 0x000fd80003800000 */
[----:B------:R-:W-:Y:S05]  /*2e60*/  @!P0 BRA `(.L_x_58) ;  /* 0x00000000008c8947 */ /* 0x000fea0003800000 */
[----:B------:R-:W-:-:S05]  /*2e70*/  UMOV UR7, 0x10 ;  /* 0x0000001000077882 */ /* 0x000fca0000000000 */
[----:B------:R-:W-:Y:S04]  /*2e80*/  DEPBAR.LE SB1, 0x36 ;  /* 0x00009d800000791a */ /* 0x000fe80000000000 */
[----:B------:R-:W1:Y:S02]  /*2e90*/  UTCATOMSWS.2CTA.FIND_AND_SET.ALIGN UP1, UR7, UR7 ;  /* 0x00000007000775e3 */ /* 0x000e640008220800 */
[----:B-1----:R-:W-:Y:S01]  /*2ea0*/  MOV R11, UR7 ;  /* 0x00000007000b7c02 */ /* 0x002fe20008000f00 */
[----:B------:R-:W-:Y:S06]  /*2eb0*/  BRA.U UP1, `(.L_x_59) ;  /* 0x0000000101187547 */ /* 0x000fec000b800000 */
.L_x_60:
[----:B------:R-:W-:Y:S05]  /*2ec0*/  NANOSLEEP 0x64 ;  /* 0x000000640000795d */ /* 0x000fea0003800000 */
[----:B------:R-:W-:-:S05]  /*2ed0*/  UMOV UR7, 0x10 ;  /* 0x0000001000077882 */ /* 0x000fca0000000000 */
[----:B------:R-:W-:Y:S04]  /*2ee0*/  DEPBAR.LE SB1, 0x36 ;  /* 0x00009d800000791a */ /* 0x000fe80000000000 */
[----:B------:R-:W1:Y:S02]  /*2ef0*/  UTCATOMSWS.2CTA.FIND_AND_SET.ALIGN UP1, UR7, UR7 ;  /* 0x00000007000775e3 */ /* 0x000e640008220800 */
[----:B-1----:R-:W-:Y:S01]  /*2f00*/  MOV R11, UR7 ;  /* 0x00000007000b7c02 */ /* 0x002fe20008000f00 */
[----:B------:R-:W-:Y:S05]  /*2f10*/  BRA.U !UP1, `(.L_x_60) ;  /* 0xfffffffd09e87547 */ /* 0x000fea000b83ffff */
.L_x_59:
[----:B------:R-:W1:Y:S01]  /*2f20*/  LDS R5, [UR6+0x10] ;  /* 0x00001006ff057984 */ /* 0x000e620008000800 */
[----:B------:R-:W-:Y:S01]  /*2f30*/  IMAD.U32 R3, RZ, RZ, UR37 ;  /* 0x00000025ff037e24 */ /* 0x000fe2000f8e00ff */
[----:B------:R-:W-:-:S03]  /*2f40*/  MOV R2, UR4 ;  /* 0x0000000400027c02 */ /* 0x000fc60008000f00 */
[----:B------:R-:W-:Y:S01]  /*2f50*/  VIADD R3, R3, 0x140 ;  /* 0x0000014003037836 */ /* 0x000fe20000000000 */
[----:B-1----:R-:W-:-:S04]  /*2f60*/  SHF.L.U32 R5, R5, 0x1f, RZ ;  /* 0x0000001f05057819 */ /* 0x002fc800000006ff */
[----:B------:R-:W1:Y:S02]  /*2f70*/  SYNCS.PHASECHK.TRANS64.TRYWAIT P0, [UR6+0x8], R5 ;  /* 0x00000805ff0075a7 */ /* 0x000e640008001106 */
[----:B-1----:R-:W-:Y:S05]  /*2f80*/  @P0 BRA `(.L_x_61) ;  /* 0x0000000000080947 */ /* 0x002fea0003800000 */
[----:B------:R-:W1:Y:S02]  /*2f90*/  SYNCS.PHASECHK.TRANS64.TRYWAIT P0, [UR6+0x8], R5 ;  /* 0x00000805ff0075a7 */ /* 0x000e640008001106 */
[----:B-1----:R-:W-:Y:S05]  /*2fa0*/  @!P0 BRA `(.L_x_62) ;  /* 0x0000005c00108947 */ /* 0x002fea0003800000 */
.L_x_61:
[----:B-1----:R-:W-:Y:S01]  /*2fb0*/  HFMA2 R4, -RZ, RZ, 0, 5.9604644775390625e-08 ;  /* 0x00000001ff047431 */ /* 0x002fe200000001ff */
[----:B------:R-:W-:Y:S01]  /*2fc0*/  UPRMT UR7, UR4, 0x654, UR8 ;  /* 0x0000065404077896 */ /* 0x000fe20008000008 */
[----:B------:R-:W-:Y:S01]  /*2fd0*/  IMAD.MOV.U32 R6, RZ, RZ, 0xffff ;  /* 0x0000ffffff067424 */ /* 0x000fe200078e00ff */
[----:B------:R-:W-:Y:S01]  /*2fe0*/  PRMT R2, R2, 0x654, R3 ;  /* 0x0000065402027816 */ /* 0x000fe20000000003 */
[----:B------:R-:W-:Y:S02]  /*2ff0*/  IMAD.MOV.U32 R5, RZ, RZ, 0x4 ;  /* 0x00000004ff057424 */ /* 0x000fe400078e00ff */
[----:B------:R-:W-:Y:S01]  /*3000*/  IMAD.SHL.U32 R9, R11, 0x20, RZ ;  /* 0x000000200b097824 */ /* 0x000fe200078e00ff */
[----:B------:R-:W-:Y:S02]  /*3010*/  MOV R3, UR7 ;  /* 0x0000000700037c02 */ /* 0x000fe40008000f00 */
[-C--:B------:R-:W-:Y:S01]  /*3020*/  SHF.L.U32 R7, R6, R11.reuse, RZ ;  /* 0x0000000b06077219 */ /* 0x080fe200000006ff */
[----:B------:R1:W-:Y:S01]  /*3030*/  SYNCS.ARRIVE.TRANS64.RED RZ, [UR7], R5 ;  /* 0x00000005ffff79a7 */ /* 0x0003e20008000407 */
[----:B------:R-:W-:Y:S01]  /*3040*/  SHF.L.U32 R6, R4, R11, RZ ;  /* 0x0000000b04067219 */ /* 0x000fe200000006ff */
[----:B------:R1:W-:Y:S04]  /*3050*/  STS [UR37+0x140], R9 ;  /* 0x00014009ff007988 */ /* 0x0003e80008000825 */
[----:B------:R1:W-:Y:S04]  /*3060*/  STAS [R2.64], R11 ;  /* 0x0000000b02007dbd */ /* 0x0003e8000c0008ff */
[----:B------:R1:W-:Y:S04]  /*3070*/  ATOMS.OR RZ, [UR6+0x14], R7 ;  /* 0x00001407ffff798c */ /* 0x0003e8000b000006 */
[----:B------:R1:W-:Y:S04]  /*3080*/  ATOMS.OR RZ, [UR6+0x18], R6 ;  /* 0x00001806ffff798c */ /* 0x0003e8000b000006 */
[----:B------:R1:W-:Y:S02]  /*3090*/  ATOMS.XOR RZ, [UR6+0x10], R4 ;  /* 0x00001004ffff798c */ /* 0x0003e4000b800006 */
.L_x_58:
[----:B------:R-:W-:Y:S05]  /*30a0*/  BSYNC B0 ;  /* 0x0000000000007941 */ /* 0x000fea0003800000 */
.L_x_57:
[----:B------:R-:W-:Y:S05]  /*30b0*/  BRA.U UP0, `(.L_x_63) ;  /* 0x00000001006c7547 */ /* 0x000fea000b800000 */
[----:B------:R-:W-:-:S03]  /*30c0*/  UMOV UR7, 0xffffffff ;  /* 0xffffffff00077882 */ /* 0x000fc60000000000 */
[----:B------:R-:W-:Y:S05]  /*30d0*/  BRA.DIV UR7, `(.L_x_64) ;  /* 0x0000005a07dc7947 */ /* 0x000fea000b800000 */
[----:B------:R-:W-:-:S13]  /*30e0*/  ELECT P6, URZ, PT ;  /* 0x0000000000ff782f */ /* 0x000fda00038c0000 */
.L_x_166:
[----:B------:R-:W-:Y:S05]  /*30f0*/  @!P6 BRA `(.L_x_63) ;  /* 0x00000000005ce947 */ /* 0x000fea0003800000 */
[----:B-1----:R-:W1:Y:S02]  /*3100*/  LDS R3, [UR6+0x10] ;  /* 0x00001006ff037984 */ /* 0x002e640008000800 */
[----:B-1----:R-:W-:-:S04]  /*3110*/  SHF.L.U32 R3, R3, 0x1f, RZ ;  /* 0x0000001f03037819 */ /* 0x002fc800000006ff */
[----:B------:R-:W1:Y:S02]  /*3120*/  SYNCS.PHASECHK.TRANS64.TRYWAIT P0, [UR6+0x8], R3 ;  /* 0x00000803ff0075a7 */ /* 0x000e640008001106 */
[----:B-1----:R-:W-:Y:S05]  /*3130*/  @P0 BRA `(.L_x_65) ;  /* 0x0000000000080947 */ /* 0x002fea0003800000 */
[----:B------:R-:W1:Y:S02]  /*3140*/  SYNCS.PHASECHK.TRANS64.TRYWAIT P0, [UR6+0x8], R3 ;  /* 0x00000803ff0075a7 */ /* 0x000e640008001106 */
[----:B-1----:R-:W-:Y:S05]  /*3150*/  @!P0 BRA `(.L_x_66) ;  /* 0x0000005800dc8947 */ /* 0x002fea0003800000 */
.L_x_65:
[----:B------:R-:W2:Y:S01]  /*3160*/  LDS R5, [UR37+0x140] ;  /* 0x00014025ff057984 */ /* 0x000ea20008000800 */
[----:B-1----:R-:W-:Y:S02]  /*3170*/  HFMA2 R2, -RZ, RZ, 0, 5.9604644775390625e-08 ;  /* 0x00000001ff027431 */ /* 0x002fe400000001ff */
[----:B------:R-:W-:Y:S01]  /*3180*/  IMAD.MOV.U32 R3, RZ, RZ, 0xffff ;  /* 0x0000ffffff037424 */ /* 0x000fe200078e00ff */
[----:B------:R-:W-:Y:S01]  /*3190*/  UPRMT UR7, UR4, 0x654, UR8 ;  /* 0x0000065404077896 */ /* 0x000fe20008000008 */
[----:B--2---:R-:W-:-:S03]  /*31a0*/  IMAD.SHL.U32 R4, R5, 0x20, RZ ;  /* 0x0000002005047824 */ /* 0x004fc600078e00ff */
[-C--:B------:R-:W-:Y:S02]  /*31b0*/  SHF.L.U32 R3, R3, R5.reuse, RZ ;  /* 0x0000000503037219 */ /* 0x080fe400000006ff */
[----:B------:R-:W-:Y:S01]  /*31c0*/  SHF.L.U32 R5, R2, R5, RZ ;  /* 0x0000000502057219 */ /* 0x000fe200000006ff */
[----:B------:R2:W-:Y:S04]  /*31d0*/  STS [UR37+0x140], R4 ;  /* 0x00014004ff007988 */ /* 0x0005e80008000825 */
[----:B------:R2:W-:Y:S04]  /*31e0*/  ATOMS.OR RZ, [UR6+0x14], R3 ;  /* 0x00001403ffff798c */ /* 0x0005e8000b000006 */
[----:B------:R2:W-:Y:S01]  /*31f0*/  ATOMS.OR RZ, [UR6+0x18], R5 ;  /* 0x00001805ffff798c */ /* 0x0005e2000b000006 */
[----:B------:R-:W-:Y:S03]  /*3200*/  SYNCS.ARRIVE.TRANS64.RED.A1T0 RZ, [UR7], RZ ;  /* 0x000000ffffff79a7 */ /* 0x000fe60008100407 */
[----:B------:R2:W-:Y:S01]  /*3210*/  ATOMS.XOR RZ, [UR6+0x10], R2 ;  /* 0x00001002ffff798c */ /* 0x0005e2000b800006 */
[----:B------:R-:W-:Y:S05]  /*3220*/  BRA `(.L_x_63) ;  /* 0x0000000000107947 */ /* 0x000fea0003800000 */
.L_x_56:
[----:B------:R-:W-:-:S05]  /*3230*/  MOV R2, 0xffffffff ;  /* 0xffffffff00027802 */ /* 0x000fca0000000f00 */
[----:B------:R1:W-:Y:S02]  /*3240*/  STS [UR37+0x140], R2 ;  /* 0x00014002ff007988 */ /* 0x0003e40008000825 */
[----:B-1----:R-:W-:Y:S02]  /*3250*/  MOV R2, 0x3270 ;  /* 0x0000327000027802 */ /* 0x002fe40000000f00 */
[----:B-----5:R-:W-:Y:S05]  /*3260*/  CALL.REL.NOINC `($__internal_1_$__cuda_sm10x_tcgen05_guardrail_trap_phase_invalid_during_alloc) ;  /* 0x0000006000b07944 */ /* 0x020fea0003c00000 */
.L_x_63:
[----:B------:R-:W-:Y:S05]  /*3270*/  WARPSYNC.ALL ;  /* 0x0000000000007948 */ /* 0x000fea0003800000 */
[----:B------:R-:W3:Y:S01]  /*3280*/  S2UR UR7, SR_CgaCtaId ;  /* 0x00000000000779c3 */ /* 0x000ee20000008800 */
[----:B------:R-:W-:Y:S01]  /*3290*/  UMOV UR6, 0x400 ;  /* 0x0000040000067882 */ /* 0x000fe20000000000 */
[----:B------:R-:W-:-:S06]  /*32a0*/  NOP ;  /* 0x0000000000007918 */ /* 0x000fcc0000000000 */
[----:B------:R-:W-:Y:S06]  /*32b0*/  BAR.ARV 0x6, 0xa0 ;  /* 0x0182800000007b1d */ /* 0x000fec0000002000 */
[----:B------:R-:W4:Y:S01]  /*32c0*/  LDCU UR8, c[0x0][0x38c] ;  /* 0x00007180ff0877ac */ /* 0x000f220008000800 */
[----:B------:R-:W-:Y:S01]  /*32d0*/  LOP3.LUT R0, R0, 0xffff, RZ, 0xc0, !PT ;  /* 0x0000ffff00007812 */ /* 0x000fe200078ec0ff */
[----:B-1----:R-:W-:Y:S01]  /*32e0*/  IMAD.MOV.U32 R9, RZ, RZ, 0x1 ;  /* 0x00000001ff097424 */ /* 0x002fe200078e00ff */
[----:B------:R-:W-:Y:S01]  /*32f0*/  LOP3.LUT R8, R8, 0xffff, RZ, 0xc0, !PT ;  /* 0x0000ffff08087812 */ /* 0x000fe200078ec0ff */
[----:B------:R-:W-:Y:S01]  /*3300*/  UMOV UR19, URZ ;  /* 0x000000ff00137c82 */ /* 0x000fe20008000000 */
[----:B------:R-:W-:Y:S01]  /*3310*/  R2UR UR11, R0 ;  /* 0x00000000000b72ca */ /* 0x000fe200000e0000 */
[----:B------:R-:W-:Y:S01]  /*3320*/  UMOV UR18, URZ ;  /* 0x000000ff00127c82 */ /* 0x000fe20008000000 */
[----:B------:R-:W-:Y:S01]  /*3330*/  R2UR UR12, R8 ;  /* 0x00000000080c72ca */ /* 0x000fe200000e0000 */
[----:B------:R-:W-:Y:S01]  /*3340*/  IMAD.MOV.U32 R8, RZ, RZ, RZ ;  /* 0x000000ffff087224 */ /* 0x000fe200078e00ff */
[----:B------:R-:W-:Y:S01]  /*3350*/  UMOV UR17, URZ ;  /* 0x000000ff00117c82 */ /* 0x000fe20008000000 */
[----:B---3--:R-:W-:-:S02]  /*3360*/  ULEA UR7, UR7, UR6, 0x18 ;  /* 0x0000000607077291 */ /* 0x008fc4000f8ec0ff */
[----:B------:R-:W-:Y:S02]  /*3370*/  UISETP.NE.AND UP2, UPT, UR5, URZ, UPT ;  /* 0x000000ff0500728c */ /* 0x000fe4000bf45270 */
[----:B------:R-:W-:Y:S02]  /*3380*/  UIADD3 UR13, UPT, UPT, UR7, 0x4300, URZ ;  /* 0x00004300070d7890 */ /* 0x000fe4000fffe0ff */
[----:B------:R-:W-:Y:S02]  /*3390*/  UIADD3 UR14, UPT, UPT, UR7, 0xc300, URZ ;  /* 0x0000c300070e7890 */ /* 0x000fe4000fffe0ff */
[----:B----4-:R-:W-:Y:S01]  /*33a0*/  UIADD3 UR8, UPT, UPT, UR8, 0x3f, URZ ;  /* 0x0000003f08087890 */ /* 0x010fe2000fffe0ff */
[----:B--2---:R-:W1:Y:S01]  /*33b0*/  LDS R2, [UR7+0x140] ;  /* 0x00014007ff027984 */ /* 0x004e620008000800 */
[----:B------:R-:W-:Y:S02]  /*33c0*/  USHF.R.U32.HI UR13, URZ, 0x4, UR13 ;  /* 0x00000004ff0d7899 */ /* 0x000fe4000801160d */
[----:B------:R-:W-:-:S02]  /*33d0*/  USHF.R.S32.HI UR6, URZ, 0x1f, UR8 ;  /* 0x0000001fff067899 */ /* 0x000fc40008011408 */
[----:B------:R-:W-:Y:S02]  /*33e0*/  USHF.R.U32.HI UR14, URZ, 0x4, UR14 ;  /* 0x00000004ff0e7899 */ /* 0x000fe4000801160e */
[----:B------:R-:W-:Y:S02]  /*33f0*/  ULEA.HI UR6, UR6, UR8, URZ, 0x6 ;  /* 0x0000000806067291 */ /* 0x000fe4000f8f30ff */
[----:B------:R-:W-:Y:S02]  /*3400*/  ULOP3.LUT UR13, UR13, 0x3fff, URZ, 0xc0, !UPT ;  /* 0x00003fff0d0d7892 */ /* 0x000fe4000f8ec0ff */
[----:B------:R-:W-:Y:S02]  /*3410*/  USHF.R.S32.HI UR6, URZ, 0x6, UR6 ;  /* 0x00000006ff067899 */ /* 0x000fe40008011406 */
[----:B------:R-:W-:Y:S02]  /*3420*/  ULOP3.LUT UR14, UR14, 0x3fff, URZ, 0xc0, !UPT ;  /* 0x00003fff0e0e7892 */ /* 0x000fe4000f8ec0ff */
[----:B------:R-:W-:Y:S01]  /*3430*/  UISETP.LT.AND UP0, UPT, UR6, 0x1, UPT ;  /* 0x000000010600788c */ /* 0x000fe2000bf01270 */
[----:B------:R-:W-:Y:S01]  /*3440*/  UMOV UR28, 0x0 ;  /* 0x00000000001c7882 */ /* 0x000fe20000000000 */
[----:B------:R-:W-:Y:S01]  /*3450*/  UMOV UR29, 0x8200010 ;  /* 0x08200010001d7882 */ /* 0x000fe20000000000 */
[----:B------:R-:W-:-:S02]  /*3460*/  ULOP3.LUT UR13, UR13, 0x10000, URZ, 0xfc, !UPT ;  /* 0x000100000d0d7892 */ /* 0x000fc4000f8efcff */
[----:B------:R-:W-:Y:S02]  /*3470*/  ULOP3.LUT UR14, UR14, 0x10000, URZ, 0xfc, !UPT ;  /* 0x000100000e0e7892 */ /* 0x000fe4000f8efcff */
[----:B------:R-:W-:Y:S01]  /*3480*/  USEL UR20, UR6, 0x1, !UP0 ;  /* 0x0000000106147887 */ /* 0x000fe2000c000000 */
[----:B------:R-:W-:Y:S01]  /*3490*/  UMOV UR26, 0x0 ;  /* 0x00000000001a7882 */ /* 0x000fe20000000000 */
[----:B------:R-:W-:Y:S01]  /*34a0*/  UMOV UR27, 0x8200010 ;  /* 0x08200010001b7882 */ /* 0x000fe20000000000 */
[----:B------:R-:W-:Y:S01]  /*34b0*/  UMOV UR24, 0x0 ;  /* 0x0000000000187882 */ /* 0x000fe20000000000 */
[----:B------:R-:W-:Y:S01]  /*34c0*/  UMOV UR25, 0x8200010 ;  /* 0x0820001000197882 */ /* 0x000fe20000000000 */
[----:B------:R-:W-:Y:S01]  /*34d0*/  UMOV UR22, 0x0 ;  /* 0x0000000000167882 */ /* 0x000fe20000000000 */
[----:B------:R-:W-:Y:S01]  /*34e0*/  UMOV UR23, 0x8200010 ;  /* 0x0820001000177882 */ /* 0x000fe20000000000 */
[----:B-1----:R-:W-:Y:S02]  /*34f0*/  R2UR UR21, R2 ;  /* 0x00000000021572ca */ /* 0x002fe400000e0000 */
[----:B------:R-:W-:-:S13]  /*3500*/  CS2R R2, SRZ ;  /* 0x0000000000027805 */ /* 0x000fda000001ff00 */
.L_x_74:
[C---:B------:R-:W-:Y:S02]  /*3510*/  LEA R0, R8.reuse, UR7, 0x3 ;  /* 0x0000000708007c11 */ /* 0x040fe4000f8e18ff */
[----:B------:R-:W-:Y:S02]  /*3520*/  SHF.L.U32 R5, R3, 0x1f, RZ ;  /* 0x0000001f03057819 */ /* 0x000fe400000006ff */
[----:B------:R-:W-:Y:S02]  /*3530*/  LEA R4, R8, UR7, 0x4 ;  /* 0x0000000708047c11 */ /* 0x000fe4000f8e20ff */
[----:B------:R-:W1:Y:S02]  /*3540*/  SYNCS.PHASECHK.TRANS64.TRYWAIT P0, [R0+URZ+0x90], R5 ;  /* 0x00009005000075a7 */ /* 0x000e6400080011ff */
[----:B-1-34-:R-:W-:Y:S05]  /*3550*/  @!P0 BRA `(.L_x_67) ;  /* 0x0000005400f48947 */ /* 0x01afea0003800000 */
.L_x_167:
[----:B-1----:R-:W1:Y:S01]  /*3560*/  LDS.128 R4, [R4+0x120] ;  /* 0x0001200004047984 */ /* 0x002e620000000c00 */
[----:B------:R-:W-:Y:S02]  /*3570*/  VIADD R0, R0, 0xa0 ;  /* 0x000000a000007836 */ /* 0x000fe40000000000 */
[----:B------:R-:W-:Y:S01]  /*3580*/  VIADD R8, R8, 0x1 ;  /* 0x0000000108087836 */ /* 0x000fe20000000000 */
[----:B------:R-:W-:Y:S01]  /*3590*/  @!PT LDS RZ, [RZ] ;  /* 0x00000000fffff984 */ /* 0x000fe20000000800 */
[----:B------:R-:W-:Y:S01]  /*35a0*/  @!PT LDS RZ, [RZ] ;  /* 0x00000000fffff984 */ /* 0x000fe20000000800 */
[----:B------:R-:W-:Y:S01]  /*35b0*/  @!PT LDS RZ, [RZ] ;  /* 0x00000000fffff984 */ /* 0x000fe20000000800 */
[----:B------:R-:W-:Y:S01]  /*35c0*/  @!PT LDS RZ, [RZ] ;  /* 0x00000000fffff984 */ /* 0x000fe20000000800 */
[----:B------:R2:W-:Y:S06]  /*35d0*/  MEMBAR.ALL.CTA ;  /* 0x0000000000007992 */ /* 0x0005ec0000008000 */
[----:B--2---:R-:W2:Y:S01]  /*35e0*/  FENCE.VIEW.ASYNC.S ;  /* 0x00000000000073c6 */ /* 0x004ea20000000000 */
[----:B------:R-:W-:-:S04]  /*35f0*/  PRMT R0, RZ, 0x654, R0 ;  /* 0x00000654ff007816 */ /* 0x000fc80000000000 */
[----:B--2---:R2:W-:Y:S01]  /*3600*/  SYNCS.ARRIVE.TRANS64.RED.A1T0 RZ, [R0+URZ], RZ ;  /* 0x000000ff00ff79a7 */ /* 0x0045e200081004ff */
[----:B-1----:R-:W-:Y:S01]  /*3610*/  LOP3.LUT P1, RZ, R6, 0x1, RZ, 0xc0, !PT ;  /* 0x0000000106ff7812 */ /* 0x002fe2000782c0ff */
[----:B--2---:R-:W-:-:S12]  /*3620*/  BRA.U UP2, `(.L_x_68) ;  /* 0x0000000502087547 */ /* 0x004fd8000b800000 */
[----:B------:R-:W1:Y:S01]  /*3630*/  LDCU UR8, c[0x0][0x38c] ;  /* 0x00007180ff0877ac */ /* 0x000e620008000800 */
[----:B------:R-:W-:Y:S02]  /*3640*/  PLOP3.LUT P2, PT, PT, PT, PT, 0x80, 0x8 ;  /* 0x000000000008781c */ /* 0x000fe40003f4f070 */
[----:B------:R-:W-:Y:S01]  /*3650*/  SHF.L.U32 R5, R9, 0x1f, RZ ;  /* 0x0000001f09057819 */ /* 0x000fe200000006ff */
[----:B------:R-:W-:Y:S02]  /*3660*/  ULEA UR9, UR19, UR7, 0x3 ;  /* 0x0000000713097291 */ /* 0x000fe4000f8e18ff */
[----:B------:R-:W-:Y:S02]  /*3670*/  ULEA UR10, UR19, UR21, 0x6 ;  /* 0x00000015130a7291 */ /* 0x000fe4000f8e30ff */
[----:B-1----:R-:W-:-:S06]  /*3680*/  UISETP.GE.AND UP0, UPT, UR8, 0x1, UPT ;  /* 0x000000010800788c */ /* 0x002fcc000bf06270 */
[----:B------:R-:W-:-:S05]  /*3690*/  PLOP3.LUT P0, PT, PT, PT, UP0, 0x80, 0x8 ;  /* 0x000000000008781c */ /* 0x000fca0003f0f008 */
[----:B------:R-:W-:-:S08]  /*36a0*/  @UP0 ULEA UR8, UR18, UR7, 0x3 ;  /* 0x0000000712080291 */ /* 0x000fd0000f8e18ff */
[----:B------:R-:W-:-:S04]  /*36b0*/  @P0 SHF.L.U32 R0, R2, 0x1f, RZ ;  /* 0x0000001f02000819 */ /* 0x000fc800000006ff */
[----:B------:R1:W2:Y:S01]  /*36c0*/  @P0 SYNCS.PHASECHK.TRANS64.TRYWAIT P2, [UR8], R0 ;  /* 0x00000000ff0005a7 */ /* 0x0002a20008041108 */
[----:B------:R-:W3:Y:S02]  /*36d0*/  SYNCS.PHASECHK.TRANS64.TRYWAIT P0, [UR9+0xd0], R5 ;  /* 0x0000d005ff0075a7 */ /* 0x000ee40008001109 */
[----:B-123--:R-:W-:Y:S05]  /*36e0*/  @!P0 BRA `(.L_x_69) ;  /* 0x0000005400a48947 */ /* 0x00efea0003800000 */
.L_x_169:
[----:B------:R-:W-:Y:S01]  /*36f0*/  UMOV UR16, UR17 ;  /* 0x0000001100107c82 */ /* 0x000fe20008000000 */
[----:B------:R-:W-:Y:S05]  /*3700*/  BRA.U !UP0, `(.L_x_70) ;  /* 0x0000000108c07547 */ /* 0x000fea000b800000 */
[----:B------:R-:W-:Y:S02]  /*3710*/  UIADD3 UR16, UPT, UPT, UR20, UR17, URZ ;  /* 0x0000001114107290 */ /* 0x000fe4000fffe0ff */
[----:B------:R-:W-:Y:S01]  /*3720*/  UPLOP3.LUT UP3, UPT, UPT, UPT, UPT, 0x40, 0x4 ;  /* 0x000000000004789c */ /* 0x000fe20003f6e870 */
[----:B------:R-:W-:Y:S01]  /*3730*/  UMOV UR15, UR6 ;  /* 0x00000006000f7c82 */ /* 0x000fe20008000000 */
[----:B------:R-:W-:-:S09]  /*3740*/  UMOV UR46, UR18 ;  /* 0x00000012002e7c82 */ /* 0x000fd20008000000 */
.L_x_73:
[----:B--2---:R-:W-:Y:S01]  /*3750*/  ULEA UR8, UR46, UR7, 0x3 ;  /* 0x000000072e087291 */ /* 0x004fe2000f8e18ff */
[----:B---3--:R-:W-:Y:S11]  /*3760*/  @P2 BRA `(.L_x_71) ;  /* 0x00000000000c2947 */ /* 0x008ff60003800000 */
[----:B-1----:R-:W-:Y:S04]  /*3770*/  SHF.L.U32 R5, R2, 0x1f, RZ ;  /* 0x0000001f02057819 */ /* 0x002fe800000006ff */
[----:B------:R-:W1:Y:S02]  /*3780*/  SYNCS.PHASECHK.TRANS64.TRYWAIT P0, [UR8], R5 ;  /* 0x00000005ff0075a7 */ /* 0x000e640008001108 */
[----:B-1----:R-:W-:Y:S05]  /*3790*/  @!P0 BRA `(.L_x_72) ;  /* 0x0000005400908947 */ /* 0x002fea0003800000 */
.L_x_71:
[----:B------:R-:W-:Y:S01]  /*37a0*/  UISETP.NE.AND UP0, UPT, UR15, 0x1, UPT ;  /* 0x000000010f00788c */ /* 0x000fe2000bf05270 */
[----:B------:R-:W-:Y:S01]  /*37b0*/  PLOP3.LUT P2, PT, PT, PT, PT, 0x80, 0x8 ;  /* 0x000000000008781c */ /* 0x000fe20003f4f070 */
[----:B------:R-:W-:Y:S02]  /*37c0*/  UIADD3 UR18, UPT, UPT, UR46, 0x1, URZ ;  /* 0x000000012e127890 */ /* 0x000fe4000fffe0ff */
[----:B------:R-:W-:Y:S02]  /*37d0*/  ULEA UR32, UR46, UR14, 0x9 ;  /* 0x0000000e2e207291 */ /* 0x000fe4000f8e48ff */
[----:B------:R-:W-:Y:S01]  /*37e0*/  UISETP.NE.AND UP1, UPT, UR18, 0x4, UPT ;  /* 0x000000041200788c */ /* 0x000fe2000bf25270 */
[----:B------:R-:W-:Y:S01]  /*37f0*/  PLOP3.LUT P0, PT, PT, PT, UP0, 0x80, 0x8 ;  /* 0x000000000008781c */ /* 0x000fe20003f0f008 */
[----:B------:R-:W-:Y:S02]  /*3800*/  UIADD3 UR44, UPT, UPT, UR32, 0x2, URZ ;  /* 0x00000002202c7890 */ /* 0x000fe4000fffe0ff */
[----:B------:R-:W-:Y:S02]  /*3810*/  USEL UR31, URZ, 0x1, UP1 ;  /* 0x00000001ff1f7887 */ /* 0x000fe40008800000 */
[----:B------:R-:W-:Y:S02]  /*3820*/  USEL UR18, UR18, URZ, UP1 ;  /* 0x000000ff12127287 */ /* 0x000fe40008800000 */
[----:B------:R-:W-:Y:S02]  /*3830*/  UIADD3 UR40, UPT, UPT, UR32, 0x4, URZ ;  /* 0x0000000420287890 */ /* 0x000fe4000fffe0ff */
[----:B------:R-:W-:Y:S01]  /*3840*/  @UP0 ULEA UR30, UR18, UR7, 0x3 ;  /* 0x00000007121e0291 */ /* 0x000fe2000f8e18ff */
[----:B------:R-:W-:Y:S01]  /*3850*/  LOP3.LUT R2, R2, UR31, RZ, 0x3c, !PT ;  /* 0x0000001f02027c12 */ /* 0x000fe2000f8e3cff */
[----:B------:R-:W-:Y:S02]  /*3860*/  UIADD3 UR36, UPT, UPT, UR32, 0x6, URZ ;  /* 0x0000000620247890 */ /* 0x000fe4000fffe0ff */
[----:B------:R-:W-:Y:S01]  /*3870*/  UIADD3 UR8, UPT, UPT, UR8, 0x20, URZ ;  /* 0x0000002008087890 */ /* 0x000fe2000fffe0ff */
[----:B-1----:R-:W-:Y:S01]  /*3880*/  @P0 SHF.L.U32 R0, R2, 0x1f, RZ ;  /* 0x0000001f02000819 */ /* 0x002fe200000006ff */
[----:B------:R-:W-:Y:S02]  /*3890*/  UIADD3 UR17, UPT, UPT, UR17, 0x1, URZ ;  /* 0x0000000111117890 */ /* 0x000fe4000fffe0ff */
[----:B------:R-:W-:Y:S01]  /*38a0*/  UIADD3 UR15, UPT, UPT, UR15, -0x1, URZ ;  /* 0xffffffff0f0f7890 */ /* 0x000fe2000fffe0ff */
[----:B------:R2:W3:Y:S01]  /*38b0*/  @P0 SYNCS.PHASECHK.TRANS64.TRYWAIT P2, [UR30], R0 ;  /* 0x00000000ff0005a7 */ /* 0x0004e2000804111e */
[----:B------:R-:W-:Y:S02]  /*38c0*/  ULEA UR30, UR46, UR13, 0x9 ;  /* 0x0000000d2e1e7291 */ /* 0x000fe4000f8e48ff */
[----:B------:R-:W-:Y:S02]  /*38d0*/  UISETP.NE.AND UP0, UPT, UR17, UR16, UPT ;  /* 0x000000101100728c */ /* 0x000fe4000bf05270 */
[----:B------:R-:W-:Y:S02]  /*38e0*/  UIADD3 UR42, UPT, UPT, UR30, 0x2, URZ ;  /* 0x000000021e2a7890 */ /* 0x000fe4000fffe0ff */
[----:B------:R-:W-:Y:S02]  /*38f0*/  UIADD3 UR38, UPT, UPT, UR30, 0x4, URZ ;  /* 0x000000041e267890 */ /* 0x000fe4000fffe0ff */
[----:B------:R-:W-:Y:S01]  /*3900*/  UIADD3 UR34, UPT, UPT, UR30, 0x6, URZ ;  /* 0x000000061e227890 */ /* 0x000fe2000fffe0ff */
[----:B------:R-:W-:Y:S01]  /*3910*/  UMOV UR33, 0x40004040 ;  /* 0x4000404000217882 */ /* 0x000fe20000000000 */
[----:B------:R-:W-:Y:S01]  /*3920*/  UMOV UR31, 0x40004040 ;  /* 0x40004040001f7882 */ /* 0x000fe20000000000 */
[----:B------:R-:W-:Y:S01]  /*3930*/  UMOV UR45, 0x40004040 ;  /* 0x40004040002d7882 */ /* 0x000fe20000000000 */
[----:B------:R2:W-:Y:S01]  /*3940*/  UTCHMMA.2CTA gdesc[UR30], gdesc[UR32], tmem[UR10], tmem[UR28], idesc[UR29], UP3 ;  /* 0x00ff1c201e0075ea */ /* 0x0005e20009a0000a */
[----:B------:R-:W-:Y:S01]  /*3950*/  UPLOP3.LUT UP3, UPT, UPT, UPT, UPT, 0x80, 0x8 ;  /* 0x000000000008789c */ /* 0x000fe20003f6f070 */
[----:B------:R-:W-:Y:S01]  /*3960*/  UMOV UR43, 0x40004040 ;  /* 0x40004040002b7882 */ /* 0x000fe20000000000 */
[----:B------:R-:W-:Y:S01]  /*3970*/  UMOV UR41, 0x40004040 ;  /* 0x4000404000297882 */ /* 0x000fe20000000000 */
[----:B------:R2:W-:Y:S01]  /*3980*/  UTCHMMA.2CTA gdesc[UR42], gdesc[UR44], tmem[UR10], tmem[UR26], idesc[UR27], UPT ;  /* 0x00ff1a2c2a0075ea */ /* 0x0005e2000ba0000a */
[----:B------:R-:W-:Y:S01]  /*3990*/  UMOV UR39, 0x40004040 ;  /* 0x4000404000277882 */ /* 0x000fe20000000000 */
[----:B------:R-:W-:Y:S01]  /*39a0*/  UMOV UR37, 0x40004040 ;  /* 0x4000404000257882 */ /* 0x000fe20000000000 */
[----:B------:R-:W-:Y:S01]  /*39b0*/  UMOV UR35, 0x40004040 ;  /* 0x4000404000237882 */ /* 0x000fe20000000000 */
[----:B------:R2:W-:Y:S01]  /*39c0*/  UTCHMMA.2CTA gdesc[UR38], gdesc[UR40], tmem[UR10], tmem[UR24], idesc[UR25], UPT ;  /* 0x00ff1828260075ea */ /* 0x0005e2000ba0000a */
[----:B------:R2:W-:Y:S01]  /*39d0*/  UTCHMMA.2CTA gdesc[UR34], gdesc[UR36], tmem[UR10], tmem[UR22], idesc[UR23], UPT ;  /* 0x00ff1624220075ea */ /* 0x0005e2000ba0000a */
[----:B------:R2:W-:Y:S01]  /*39e0*/  UTCBAR.2CTA.MULTICAST [UR8], URZ, UR12 ;  /* 0x000000ff080073e9 */ /* 0x0005e2000820080c */
[----:B------:R-:W-:Y:S01]  /*39f0*/  UMOV UR46, UR18 ;  /* 0x00000012002e7c82 */ /* 0x000fe20008000000 */
[----:B------:R-:W-:Y:S05]  /*3a00*/  BRA.U UP0, `(.L_x_73) ;  /* 0xfffffffd00507547 */ /* 0x000fea000b83ffff */
.L_x_70:
[----:B------:R-:W-:Y:S01]  /*3a10*/  UIADD3 UR9, UPT, UPT, UR9, 0xb0, URZ ;  /* 0x000000b009097890 */ /* 0x000fe2000fffe0ff */
[----:B------:R-:W-:-:S08]  /*3a20*/  UMOV UR17, UR16 ;  /* 0x0000001000117c82 */ /* 0x000fd00008000000 */
[----:B------:R4:W-:Y:S01]  /*3a30*/  UTCBAR.2CTA.MULTICAST [UR9], URZ, UR11 ;  /* 0x000000ff090073e9 */ /* 0x0009e2000820080b */
[----:B------:R-:W-:Y:S02]  /*3a40*/  NOP ;  /* 0x0000000000007918 */ /* 0x000fe40000000000 */
.L_x_68:
[----:B------:R-:W-:Y:S01]  /*3a50*/  UIADD3 UR19, UPT, UPT, UR19, 0x1, URZ ;  /* 0x0000000113137890 */ /* 0x000fe2000fffe0ff */
[----:B------:R-:W-:-:S03]  /*3a60*/  ISETP.NE.AND P0, PT, R8, 0x2, PT ;  /* 0x000000020800780c */ /* 0x000fc60003f05270 */
[----:B------:R-:W-:Y:S01]  /*3a70*/  UISETP.NE.AND UP0, UPT, UR19, 0x4, UPT ;  /* 0x000000041300788c */ /* 0x000fe2000bf05270 */
[----:B-12---:R-:W-:Y:S02]  /*3a80*/  SEL R0, RZ, 0x1, P0 ;  /* 0x00000001ff007807 */ /* 0x006fe40000000000 */
[----:B------:R-:W-:Y:S01]  /*3a90*/  SEL R8, R8, RZ, P0 ;  /* 0x000000ff08087207 */ /* 0x000fe20000000000 */
[----:B------:R-:W-:Y:S01]  /*3aa0*/  USEL UR8, URZ, 0x1, UP0 ;  /* 0x00000001ff087887 */ /* 0x000fe20008000000 */
[----:B------:R-:W-:Y:S01]  /*3ab0*/  LOP3.LUT R3, R3, R0, RZ, 0x3c, !PT ;  /* 0x0000000003037212 */ /* 0x000fe200078e3cff */
[----:B------:R-:W-:-:S04]  /*3ac0*/  USEL UR19, UR19, URZ, UP0 ;  /* 0x000000ff13137287 */ /* 0x000fc80008000000 */
[----:B------:R-:W-:Y:S01]  /*3ad0*/  LOP3.LUT R9, R9, UR8, RZ, 0x3c, !PT ;  /* 0x0000000809097c12 */ /* 0x000fe2000f8e3cff */
[----:B------:R-:W-:Y:S07]  /*3ae0*/  @P1 BRA `(.L_x_74) ;  /* 0xfffffff800881947 */ /* 0x000fee000383ffff */
[----:B------:R-:W1:Y:S01]  /*3af0*/  S2UR UR6, SR_CgaCtaId ;  /* 0x00000000000679c3 */ /* 0x000e620000008800 */
[----:B------:R-:W-:Y:S01]  /*3b00*/  ELECT P0, URZ, PT ;  /* 0x0000000000ff782f */ /* 0x000fe20003800000 */
[----:B------:R-:W-:Y:S01]  /*3b10*/  HFMA2 R0, -RZ, RZ, 0, 5.9604644775390625e-08 ;  /* 0x00000001ff007431 */ /* 0x000fe200000001ff */
[----:B------:R-:W-:-:S05]  /*3b20*/  UMOV UR8, 0x40 ;  /* 0x0000004000087882 */ /* 0x000fca0000000000 */
[----:B------:R-:W-:Y:S01]  /*3b30*/  UVIRTCOUNT.DEALLOC.SMPOOL 0x80 ;  /* 0x000000800000784c */ /* 0x000fe20000000000 */
[----:B------:R-:W-:Y:S02]  /*3b40*/  UISETP.NE.AND UP0, UPT, UR5, URZ, UPT ;  /* 0x000000ff0500728c */ /* 0x000fe4000bf05270 */
[----:B-1----:R-:W-:-:S09]  /*3b50*/  ULEA UR6, UR6, UR8, 0x18 ;  /* 0x0000000806067291 */ /* 0x002fd2000f8ec0ff */
[----:B------:R1:W-:Y:S01]  /*3b60*/  @P0 STS.U8 [UR6+0x1c], R0 ;  /* 0x00001c00ff000988 */ /* 0x0003e20008000006 */
[----:B------:R-:W-:Y:S05]  /*3b70*/  BRA.U UP0, `(.L_x_75) ;  /* 0x0000000100a07547 */ /* 0x000fea000b800000 */
[----:B------:R-:W-:Y:S01]  /*3b80*/  UIADD3 UR5, UPT, UPT, UR7, 0xd0, URZ ;  /* 0x000000d007057890 */ /* 0x000fe2000fffe0ff */
[----:B------:R-:W-:-:S03]  /*3b90*/  SHF.L.U32 R3, R9, 0x1f, RZ ;  /* 0x0000001f09037819 */ /* 0x000fc600000006ff */
[----:B------:R-:W-:-:S09]  /*3ba0*/  ULEA UR8, UR19, UR5, 0x3 ;  /* 0x0000000513087291 */ /* 0x000fd2000f8e18ff */
[----:B------:R-:W2:Y:S02]  /*3bb0*/  SYNCS.PHASECHK.TRANS64.TRYWAIT P0, [UR8], R3 ;  /* 0x00000003ff0075a7 */ /* 0x000ea40008001108 */
[----:B--2---:R-:W-:Y:S05]  /*3bc0*/  @!P0 BRA `(.L_x_76) ;  /* 0x00000050009c8947 */ /* 0x004fea0003800000 */
.L_x_172:
[----:B----4-:R-:W-:-:S04]  /*3bd0*/  UIADD3 UR9, UPT, UPT, UR19, 0x1, URZ ;  /* 0x0000000113097890 */ /* 0x010fc8000fffe0ff */
        /* <DEDUP_REMOVED lines=8> */
.L_x_174:
        /* <DEDUP_REMOVED lines=9> */
.L_x_176:
[----:B------:R-:W-:-:S04]  /*3cf0*/  UIADD3 UR9, UPT, UPT, UR9, 0x1, URZ ;  /* 0x0000000109097890 */ /* 0x000fc8000fffe0ff */
[----:B------:R-:W-:-:S04]  /*3d00*/  UISETP.NE.AND UP1, UPT, UR9, 0x4, UPT ;  /* 0x000000040900788c */ /* 0x000fc8000bf25270 */
[----:B------:R-:W-:Y:S02]  /*3d10*/  USEL UR8, URZ, 0x1, UP1 ;  /* 0x00000001ff087887 */ /* 0x000fe40008800000 */
[----:B------:R-:W-:-:S04]  /*3d20*/  USEL UR9, UR9, URZ, UP1 ;  /* 0x000000ff09097287 */ /* 0x000fc80008800000 */
[----:B------:R-:W-:Y:S01]  /*3d30*/  ULEA UR9, UR9, UR5, 0x3 ;  /* 0x0000000509097291 */ /* 0x000fe2000f8e18ff */
[----:B-1----:R-:W-:-:S04]  /*3d40*/  LOP3.LUT R3, R2, UR8, RZ, 0x3c, !PT ;  /* 0x0000000802037c12 */ /* 0x002fc8000f8e3cff */
[----:B------:R-:W-:Y:S01]  /*3d50*/  SHF.L.U32 R3, R3, 0x1f, RZ ;  /* 0x0000001f03037819 */ /* 0x000fe200000006ff */
[----:B------:R-:W-:-:S04]  /*3d60*/  IMAD.U32 R0, RZ, RZ, UR9 ;  /* 0x00000009ff007e24 */ /* 0x000fc8000f8e00ff */
[----:B------:R1:W2:Y:S03]  /*3d70*/  SYNCS.PHASECHK.TRANS64.TRYWAIT P0, [R0+URZ], R3 ;  /* 0x00000003000075a7 */ /* 0x0002a600080011ff */
[----:B--2---:R-:W-:Y:S05]  /*3d80*/  @!P0 NANOSLEEP.SYNCS 0x989680 ;  /* 0x009896800000895d */ /* 0x004fea0003900000 */
[----:B------:R-:W2:Y:S02]  /*3d90*/  @!P0 SYNCS.PHASECHK.TRANS64 P0, [R0+URZ], R3 ;  /* 0x00000003000085a7 */ /* 0x000ea400080010ff */
[----:B--2---:R-:W-:Y:S05]  /*3da0*/  @P0 BRA `(.L_x_79) ;  /* 0x0000000000200947 */ /* 0x004fea0003800000 */
.L_x_80:
[----:B--2---:R2:W4:Y:S02]  /*3db0*/  SYNCS.PHASECHK.TRANS64.TRYWAIT P0, [R0+URZ], R3 ;  /* 0x00000003000075a7 */ /* 0x00452400080011ff */
[----:B----4-:R-:W-:Y:S05]  /*3dc0*/  @!P0 NANOSLEEP.SYNCS 0x989680 ;  /* 0x009896800000895d */ /* 0x010fea0003900000 */
[----:B------:R-:W4:Y:S02]  /*3dd0*/  @!P0 SYNCS.PHASECHK.TRANS64 P0, [R0+URZ], R3 ;  /* 0x00000003000085a7 */ /* 0x000f2400080010ff */
[----:B----4-:R-:W-:Y:S05]  /*3de0*/  @!P0 BRA `(.L_x_80) ;  /* 0xfffffffc00f08947 */ /* 0x010fea000383ffff */
[----:B------:R-:W-:Y:S05]  /*3df0*/  BRA `(.L_x_79) ;  /* 0x00000000000c7947 */ /* 0x000fea0003800000 */
.L_x_75:
[----:B------:R-:W-:-:S04]  /*3e00*/  UIADD3 UR5, UPT, UPT, UR7, 0x110, URZ ;  /* 0x0000011007057890 */ /* 0x000fc8000fffe0ff */
[----:B------:R-:W-:-:S09]  /*3e10*/  UPRMT UR5, UR4, 0x654, UR5 ;  /* 0x0000065404057896 */ /* 0x000fd20008000005 */
[----:B------:R-:W-:Y:S03]  /*3e20*/  SYNCS.ARRIVE.TRANS64.RED.A1T0 RZ, [UR5], RZ ;  /* 0x000000ffffff79a7 */ /* 0x000fe60008100405 */
.L_x_79:
[----:B-12---:R-:W-:Y:S01]  /*3e30*/  SHF.L.U32 R3, RZ, 0x1f, RZ ;  /* 0x0000001fff037819 */ /* 0x006fe200000006ff */
[----:B------:R-:W-:Y:S01]  /*3e40*/  UIADD3 UR5, UPT, UPT, UR7, 0x110, URZ ;  /* 0x0000011007057890 */ /* 0x000fe2000fffe0ff */
[----:B------:R-:W-:Y:S02]  /*3e50*/  PLOP3.LUT P0, PT, PT, PT, UP0, 0x80, 0x8 ;  /* 0x000000000008781c */ /* 0x000fe40003f0f008 */
[----:B------:R-:W1:Y:S02]  /*3e60*/  SYNCS.PHASECHK.TRANS64.TRYWAIT P1, [UR7+0x110], R3 ;  /* 0x00011003ff0075a7 */ /* 0x000e640008021107 */
[----:B-1----:R-:W-:Y:S09]  /*3e70*/  @!P1 BRA `(.L_x_81) ;  /* 0x0000005000389947 */ /* 0x002ff20003800000 */
.L_x_178:
[----:B------:R-:W-:Y:S01]  /*3e80*/  @!UP0 UPRMT UR5, UR4, 0x654, UR5 ;  /* 0x0000065404058896 */ /* 0x000fe20008000005 */
[----:B------:R-:W-:Y:S02]  /*3e90*/  UMOV UR8, 0xffff ;  /* 0x0000ffff00087882 */ /* 0x000fe40000000000 */
[----:B------:R-:W-:-:S06]  /*3ea0*/  UMOV UR4, 0x1 ;  /* 0x0000000100047882 */ /* 0x000fcc0000000000 */
[----:B------:R-:W-:Y:S01]  /*3eb0*/  @!P0 SYNCS.ARRIVE.TRANS64.RED.A1T0 RZ, [UR5], RZ ;  /* 0x000000ffffff89a7 */ /* 0x000fe20008100405 */
[----:B------:R-:W-:Y:S01]  /*3ec0*/  NOP ;  /* 0x0000000000007918 */ /* 0x000fe20000000000 */
[----:B-1----:R-:W1:Y:S01]  /*3ed0*/  LDS R0, [UR6+0x14] ;  /* 0x00001406ff007984 */ /* 0x002e620008000800 */
[----:B------:R-:W-:-:S04]  /*3ee0*/  ULOP3.LUT UR5, UR21, 0xffff, URZ, 0xc0, !UPT ;  /* 0x0000ffff15057892 */ /* 0x000fc8000f8ec0ff */
[----:B------:R-:W-:-:S04]  /*3ef0*/  USHF.R.U32.HI UR5, URZ, 0x5, UR5 ;  /* 0x00000005ff057899 */ /* 0x000fc80008011605 */
[----:B------:R-:W-:Y:S02]  /*3f00*/  USHF.L.U32 UR8, UR8, UR5, URZ ;  /* 0x0000000508087299 */ /* 0x000fe400080006ff */
[----:B------:R-:W-:-:S04]  /*3f10*/  USHF.L.U32 UR4, UR4, UR5, URZ ;  /* 0x0000000504047299 */ /* 0x000fc800080006ff */
[----:B-1----:R-:W-:-:S04]  /*3f20*/  LOP3.LUT R0, R0, UR8, RZ, 0xc0, !PT ;  /* 0x0000000800007c12 */ /* 0x002fc8000f8ec0ff */
[----:B------:R-:W-:-:S13]  /*3f30*/  ISETP.NE.AND P0, PT, R0, UR8, PT ;  /* 0x0000000800007c0c */ /* 0x000fda000bf05270 */
[----:B------:R-:W-:Y:S05]  /*3f40*/  @P0 BRA `(.L_x_82) ;  /* 0x0000000000580947 */ /* 0x000fea0003800000 */
[----:B------:R-:W1:Y:S02]  /*3f50*/  LDS R0, [UR6+0x18] ;  /* 0x00001806ff007984 */ /* 0x000e640008000800 */
[----:B-1----:R-:W-:-:S04]  /*3f60*/  LOP3.LUT R0, R0, UR4, RZ, 0xc0, !PT ;  /* 0x0000000400007c12 */ /* 0x002fc8000f8ec0ff */
[----:B------:R-:W-:-:S13]  /*3f70*/  ISETP.NE.AND P0, PT, R0, UR4, PT ;  /* 0x0000000400007c0c */ /* 0x000fda000bf05270 */
[----:B------:R-:W-:Y:S05]  /*3f80*/  @P0 BRA `(.L_x_83) ;  /* 0x00000000003c0947 */ /* 0x000fea0003800000 */
[----:B------:R-:W1:Y:S01]  /*3f90*/  S2R R2, SR_LANEID ;  /* 0x0000000000027919 */ /* 0x000e620000000000 */
[----:B------:R-:W-:Y:S01]  /*3fa0*/  ULOP3.LUT UR8, URZ, UR8, URZ, 0x33, !UPT ;  /* 0x00000008ff087292 */ /* 0x000fe2000f8e33ff */
[----:B------:R-:W-:Y:S01]  /*3fb0*/  LOP3.LUT R4, RZ, UR4, RZ, 0x33, !PT ;  /* 0x00000004ff047c12 */ /* 0x000fe2000f8e33ff */
[----:B------:R-:W-:Y:S02]  /*3fc0*/  VOTEU.ANY UR7, UPT, PT ;  /* 0x0000000000077886 */ /* 0x000fe400038e0100 */
[----:B------:R-:W-:Y:S01]  /*3fd0*/  UFLO.U32 UR7, UR7 ;  /* 0x00000007000772bd */ /* 0x000fe200080e0000 */
[----:B------:R-:W2:Y:S01]  /*3fe0*/  REDUX UR4, R4 ;  /* 0x00000000040473c4 */ /* 0x000ea20000000000 */
[----:B------:R-:W-:-:S06]  /*3ff0*/  IMAD.U32 R0, RZ, RZ, UR8 ;  /* 0x00000008ff007e24 */ /* 0x000fcc000f8e00ff */
[----:B------:R1:W-:Y:S01]  /*4000*/  UTCATOMSWS.AND URZ, UR8 ;  /* 0x0000000800ff79e3 */ /* 0x0003e20008000000 */
[----:B------:R-:W3:Y:S01]  /*4010*/  REDUX UR5, R0 ;  /* 0x00000000000573c4 */ /* 0x000ee20000000000 */
[----:B-1----:R-:W-:Y:S01]  /*4020*/  ISETP.EQ.U32.AND P0, PT, R2, UR7, PT ;  /* 0x0000000702007c0c */ /* 0x002fe2000bf02070 */
[----:B--2---:R-:W-:Y:S01]  /*4030*/  IMAD.U32 R2, RZ, RZ, UR4 ;  /* 0x00000004ff027e24 */ /* 0x004fe2000f8e00ff */
[----:B---3--:R-:W-:-:S11]  /*4040*/  MOV R3, UR5 ;  /* 0x0000000500037c02 */ /* 0x008fd60008000f00 */
[----:B------:R1:W-:Y:S04]  /*4050*/  @P0 ATOMS.AND RZ, [UR6+0x14], R3 ;  /* 0x00001403ffff098c */ /* 0x0003e8000a800006 */
[----:B------:R1:W-:Y:S01]  /*4060*/  @P0 ATOMS.AND RZ, [UR6+0x18], R2 ;  /* 0x00001802ffff098c */ /* 0x0003e2000a800006 */
[----:B------:R-:W-:Y:S05]  /*4070*/  BRA `(.L_x_84) ;  /* 0x0000000000147947 */ /* 0x000fea0003800000 */
.L_x_83:
[----:B------:R-:W-:Y:S02]  /*4080*/  MOV R2, 0x40a0 ;  /* 0x000040a000027802 */ /* 0x000fe40000000f00 */
[----:B---345:R-:W-:Y:S05]  /*4090*/  CALL.REL.NOINC `($__internal_0_$__cuda_sm10x_tcgen05_guardrail_trap_col_being_dealloced_not_returned_by_alloc) ;  /* 0x0000005400187944 */ /* 0x038fea0003c00000 */
[----:B------:R-:W-:Y:S05]  /*40a0*/  BRA `(.L_x_84) ;  /* 0x0000000000087947 */ /* 0x000fea0003800000 */
.L_x_82:
[----:B------:R-:W-:Y:S02]  /*40b0*/  MOV R2, 0x40d0 ;  /* 0x000040d000027802 */ /* 0x000fe40000000f00 */
[----:B---345:R-:W-:Y:S05]  /*40c0*/  CALL.REL.NOINC `($__internal_2_$__cuda_sm10x_tcgen05_guardrail_trap_unallocated_columns_being_dealloced) ;  /* 0x0000005400247944 */ /* 0x038fea0003c00000 */
.L_x_84:
[----:B------:R-:W-:Y:S01]  /*40d0*/  NOP ;  /* 0x0000000000007918 */ /* 0x000fe20000000000 */
[----:B----4-:R-:W-:Y:S05]  /*40e0*/  EXIT ;  /* 0x000000000000794d */ /* 0x010fea0003800000 */
.L_x_55:
[----:B------:R-:W-:-:S09]  /*40f0*/  UISETP.NE.OR UP5, UPT, UR10, 0x3, !UP5 ;  /* 0x000000030a00788c */ /* 0x000fd2000efa5670 */
[----:B------:R-:W-:Y:S05]  /*4100*/  BRA.U UP5, `(.L_x_85) ;  /* 0x0000001105787547 */ /* 0x000fea000b800000 */
[----:B------:R-:W1:Y:S01]  /*4110*/  LDC R0, c[0x0][0xb30] ;  /* 0x0002cc00ff007b82 */ /* 0x000e620000000800 */
[----:B------:R-:W2:Y:S01]  /*4120*/  LDCU.64 UR8, c[0x0][0x888] ;  /* 0x00011100ff0877ac */ /* 0x000ea20008000a00 */
[----:B------:R-:W-:Y:S02]  /*4130*/  HFMA2 R25, -RZ, RZ, 0, 0 ;  /* 0x00000000ff197431 */ /* 0x000fe400000001ff */
[----:B-----5:R-:W-:Y:S01]  /*4140*/  IMAD.MOV.U32 R32, RZ, RZ, 0x1 ;  /* 0x00000001ff207424 */ /* 0x020fe200078e00ff */
[----:B------:R-:W-:Y:S01]  /*4150*/  MOV R23, 0x1000 ;  /* 0x0000100000177802 */ /* 0x000fe20000000f00 */
[----:B------:R-:W3:Y:S01]  /*4160*/  LDCU.64 UR4, c[0x0][0x890] ;  /* 0x00011200ff0477ac */ /* 0x000ee20008000a00 */
[----:B------:R-:W-:Y:S01]  /*4170*/  IMAD.MOV.U32 R27, RZ, RZ, RZ ;  /* 0x000000ffff1b7224 */ /* 0x000fe200078e00ff */
[----:B------:R-:W4:Y:S01]  /*4180*/  LDC R19, c[0x0][0x370] ;  /* 0x0000dc00ff137b82 */ /* 0x000f220000000800 */
[----:B------:R-:W-:Y:S01]  /*4190*/  UMOV UR7, 0x400 ;  /* 0x0000040000077882 */ /* 0x000fe20000000000 */
[----:B------:R-:W-:-:S02]  /*41a0*/  UPLOP3.LUT UP1, UPT, UPT, UPT, UPT, 0x40, 0x4 ;  /* 0x000000000004789c */ /* 0x000fc40003f2e870 */
[----:B------:R-:W-:-:S04]  /*41b0*/  ULEA UR7, UR37, UR7, 0x18 ;  /* 0x0000000725077291 */ /* 0x000fc8000f8ec0ff */
[----:B------:R-:W4:Y:S01]  /*41c0*/  LDC R2, c[0x0][0xb0c] ;  /* 0x0002c300ff027b82 */ /* 0x000f220000000800 */
[----:B------:R-:W-:Y:S02]  /*41d0*/  UIADD3 UR13, UPT, UPT, UR7, 0x58, URZ ;  /* 0x00000058070d7890 */ /* 0x000fe4000fffe0ff */
[----:B--2---:R-:W-:Y:S02]  /*41e0*/  UISETP.NE.U32.AND UP3, UPT, UR8, URZ, UPT ;  /* 0x000000ff0800728c */ /* 0x004fe4000bf65070 */
[----:B------:R-:W-:Y:S02]  /*41f0*/  UIADD3 UR41, UPT, UPT, UR7, 0x40, URZ ;  /* 0x0000004007297890 */ /* 0x000fe4000fffe0ff */
[----:B---3--:R-:W-:Y:S01]  /*4200*/  UISETP.NE.U32.AND UP4, UPT, UR4, URZ, UPT ;  /* 0x000000ff0400728c */ /* 0x008fe2000bf85070 */
[----:B------:R-:W2:Y:S01]  /*4210*/  LDC R18, c[0x0][0xb20] ;  /* 0x0002c800ff127b82 */ /* 0x000ea20000000800 */
[----:B-1----:R-:W-:Y:S01]  /*4220*/  ISETP.NE.AND P1, PT, R0, 0x1, PT ;  /* 0x000000010000780c */ /* 0x002fe20003f25270 */
[----:B------:R-:W-:-:S02]  /*4230*/  UISETP.NE.AND.EX UP3, UPT, UR9, URZ, UPT, UP3 ;  /* 0x000000ff0900728c */ /* 0x000fc4000bf65330 */
[----:B------:R-:W-:Y:S02]  /*4240*/  UIADD3 UR33, UPT, UPT, UR7, 0x48, URZ ;  /* 0x0000004807217890 */ /* 0x000fe4000fffe0ff */
[----:B------:R-:W-:Y:S02]  /*4250*/  UIADD3 UR25, UPT, UPT, UR7, 0x50, URZ ;  /* 0x0000005007197890 */ /* 0x000fe4000fffe0ff */
[----:B------:R-:W1:Y:S01]  /*4260*/  LDC.64 R36, c[0x0][0x348] ;  /* 0x0000d200ff247b82 */ /* 0x000e620000000a00 */
[----:B------:R-:W-:Y:S02]  /*4270*/  UPRMT UR13, UR37, 0x654, UR13 ;  /* 0x00000654250d7896 */ /* 0x000fe4000800000d */
[----:B------:R-:W-:-:S05]  /*4280*/  UISETP.NE.AND.EX UP4, UPT, UR5, URZ, UPT, UP4 ;  /* 0x000000ff0500728c */ /* 0x000fca000bf85340 */
[----:B------:R-:W3:Y:S08]  /*4290*/  LDC.64 R16, c[0x0][0xb10] ;  /* 0x0002c400ff107b82 */ /* 0x000ef00000000a00 */
[----:B------:R-:W1:Y:S08]  /*42a0*/  LDC.64 R6, c[0x0][0xb18] ;  /* 0x0002c600ff067b82 */ /* 0x000e700000000a00 */
[----:B------:R-:W1:Y:S08]  /*42b0*/  LDC.64 R4, c[0x0][0xb28] ;  /* 0x0002ca00ff047b82 */ /* 0x000e700000000a00 */
[----:B--2-4-:R-:W1:Y:S02]  /*42c0*/  LDC R22, c[0x0][0x374] ;  /* 0x0000dd00ff167b82 */ /* 0x014e640000000800 */
.L_x_96:
[----:B------:R-:W-:Y:S02]  /*42d0*/  LEA R0, R27, UR7, 0x3 ;  /* 0x000000071b007c11 */ /* 0x000fe4000f8e18ff */
[----:B------:R-:W-:Y:S02]  /*42e0*/  SHF.L.U32 R3, R25, 0x1f, RZ ;  /* 0x0000001f19037819 */ /* 0x000fe400000006ff */
[----:B------:R-:W-:Y:S02]  /*42f0*/  LEA R28, R27, UR7, 0x4 ;  /* 0x000000071b1c7c11 */ /* 0x000fe4000f8e20ff */
[----:B--2---:R-:W2:Y:S02]  /*4300*/  SYNCS.PHASECHK.TRANS64.TRYWAIT P0, [R0+URZ+0x90], R3 ;  /* 0x00009003000075a7 */ /* 0x004ea400080011ff */
[----:B--2---:R-:W-:Y:S05]  /*4310*/  @!P0 BRA `(.L_x_86) ;  /* 0x0000004c00288947 */ /* 0x004fea0003800000 */
.L_x_179:
[----:B------:R-:W-:Y:S01]  /*4320*/  ISETP.GE.AND P0, PT, R26, 0x1, PT ;  /* 0x000000011a00780c */ /* 0x000fe20003f06270 */
[----:B------:R-:W4:Y:S01]  /*4330*/  LDS.128 R28, [R28+0x120] ;  /* 0x000120001c1c7984 */ /* 0x000f220000000c00 */
[----:B--2---:R-:W-:Y:S01]  /*4340*/  VIADD R0, R0, 0xa0 ;  /* 0x000000a000007836 */ /* 0x004fe20000000000 */
[----:B------:R-:W-:Y:S01]  /*4350*/  @!PT LDS RZ, [RZ] ;  /* 0x00000000fffff984 */ /* 0x000fe20000000800 */
[----:B------:R-:W-:Y:S01]  /*4360*/  @!PT LDS RZ, [RZ] ;  /* 0x00000000fffff984 */ /* 0x000fe20000000800 */
[----:B------:R-:W-:Y:S01]  /*4370*/  @!PT LDS RZ, [RZ] ;  /* 0x00000000fffff984 */ /* 0x000fe20000000800 */
[----:B------:R-:W-:Y:S01]  /*4380*/  @!PT LDS RZ, [RZ] ;  /* 0x00000000fffff984 */ /* 0x000fe20000000800 */
[----:B------:R2:W-:Y:S06]  /*4390*/  MEMBAR.ALL.CTA ;  /* 0x0000000000007992 */ /* 0x0005ec0000008000 */
[----:B--2---:R-:W2:Y:S01]  /*43a0*/  FENCE.VIEW.ASYNC.S ;  /* 0x00000000000073c6 */ /* 0x004ea20000000000 */
[----:B------:R-:W-:Y:S04]  /*43b0*/  PRMT R0, RZ, 0x654, R0 ;  /* 0x00000654ff007816 */ /* 0x000fe80000000000 */
[----:B--2---:R2:W-:Y:S01]  /*43c0*/  SYNCS.ARRIVE.TRANS64.RED.A1T0 RZ, [R0+URZ], RZ ;  /* 0x000000ff00ff79a7 */ /* 0x0045e200081004ff */
[----:B----4-:R-:W-:Y:S11]  /*43d0*/  LOP3.LUT P3, RZ, R30, 0x1, RZ, 0xc0, !PT ;  /* 0x000000011eff7812 */ /* 0x010ff6000786c0ff */
[----:B------:R-:W-:Y:S02]  /*43e0*/  @!UPT UIADD3 URZ, UPT, UPT, URZ, URZ, URZ ;  /* 0x000000fffffff290 */ /* 0x000fe4000fffe0ff */
[----:B------:R-:W-:Y:S02]  /*43f0*/  @P3 MOV R13, R28 ;  /* 0x0000001c000d3202 */ /* 0x000fe40000000f00 */
[----:B------:R-:W-:Y:S01]  /*4400*/  @P3 LOP3.LUT R8, R29, 0xffff, RZ, 0xc0, !PT ;  /* 0x0000ffff1d083812 */ /* 0x000fe200078ec0ff */
[----:B--2---:R-:W-:Y:S06]  /*4410*/  @!P0 BRA `(.L_x_87) ;  /* 0x0000000000a48947 */ /* 0x004fec0003800000 */
[----:B-1----:R-:W-:Y:S01]  /*4420*/  IMAD.HI.U32 R33, R22, R7, RZ ;  /* 0x0000000716217227 */ /* 0x002fe200078e00ff */
[----:B------:R-:W-:Y:S02]  /*4430*/  ISETP.NE.AND P0, PT, R6, 0x1, PT ;  /* 0x000000010600780c */ /* 0x000fe40003f05270 */
[----:B------:R-:W-:Y:S01]  /*4440*/  ISETP.NE.AND P2, PT, R26, 0x1, PT ;  /* 0x000000011a00780c */ /* 0x000fe20003f45270 */
[----:B---3--:R-:W-:Y:S01]  /*4450*/  IMAD.HI.U32 R34, R19, R16, RZ ;  /* 0x0000001013227227 */ /* 0x008fe200078e00ff */
[----:B------:R-:W-:Y:S02]  /*4460*/  SHF.R.U32.HI R33, RZ, R18, R33 ;  /* 0x00000012ff217219 */ /* 0x000fe40000011621 */
[----:B------:R-:W-:Y:S01]  /*4470*/  ISETP.NE.AND P4, PT, R2, 0x1, PT ;  /* 0x000000010200780c */ /* 0x000fe20003f85270 */
[----:B------:R-:W-:Y:S01]  /*4480*/  IMAD.HI.U32 R38, R13, R16, RZ ;  /* 0x000000100d267227 */ /* 0x000fe200078e00ff */
[----:B------:R-:W-:Y:S02]  /*4490*/  SHF.R.U32.HI R34, RZ, R17, R34 ;  /* 0x00000011ff227219 */ /* 0x000fe40000011622 */
[----:B------:R-:W-:Y:S01]  /*44a0*/  SEL R3, R22, R33, !P0 ;  /* 0x0000002116037207 */ /* 0x000fe20004000000 */
[C---:B------:R-:W-:Y:S01]  /*44b0*/  IMAD.HI.U32 R33, R8.reuse, R7, RZ ;  /* 0x0000000708217227 */ /* 0x040fe200078e00ff */
[----:B------:R-:W-:Y:S02]  /*44c0*/  SEL R11, R19, R34, !P4 ;  /* 0x00000022130b7207 */ /* 0x000fe40006000000 */
[----:B------:R-:W-:Y:S01]  /*44d0*/  SHF.R.U32.HI R38, RZ, R17, R38 ;  /* 0x00000011ff267219 */ /* 0x000fe20000011626 */
[----:B------:R-:W-:Y:S01]  /*44e0*/  IMAD.HI.U32 R40, R3, R4, RZ ;  /* 0x0000000403287227 */ /* 0x000fe200078e00ff */
[----:B------:R-:W-:Y:S03]  /*44f0*/  SHF.R.U32.HI R33, RZ, R18, R33 ;  /* 0x00000012ff217219 */ /* 0x000fe60000011621 */
[----:B------:R-:W-:Y:S01]  /*4500*/  IMAD.HI.U32 R34, R11, R4, RZ ;  /* 0x000000040b227227 */ /* 0x000fe200078e00ff */
[----:B------:R-:W-:Y:S02]  /*4510*/  @P2 SHF.R.U32.HI R3, RZ, R5, R40 ;  /* 0x00000005ff032219 */ /* 0x000fe40000011628 */
[----:B------:R-:W-:Y:S02]  /*4520*/  SEL R9, R8, R33, !P0 ;  /* 0x0000002108097207 */ /* 0x000fe40004000000 */
[----:B------:R-:W-:Y:S01]  /*4530*/  @P2 SHF.R.U32.HI R11, RZ, R5, R34 ;  /* 0x00000005ff0b2219 */ /* 0x000fe20000011622 */
[C---:B------:R-:W-:Y:S01]  /*4540*/  IMAD R10, R26.reuse, R3, RZ ;  /* 0x000000031a0a7224 */ /* 0x040fe200078e02ff */
[----:B------:R-:W-:Y:S01]  /*4550*/  SEL R3, R13, R38, !P4 ;  /* 0x000000260d037207 */ /* 0x000fe20006000000 */
[C---:B------:R-:W-:Y:S03]  /*4560*/  IMAD.HI.U32 R14, R9.reuse, R4, RZ ;  /* 0x00000004090e7227 */ /* 0x040fe600078e00ff */
[----:B------:R-:W-:Y:S01]  /*4570*/  ISETP.GE.AND P0, PT, R9, R10, PT ;  /* 0x0000000a0900720c */ /* 0x000fe20003f06270 */
[C---:B------:R-:W-:Y:S01]  /*4580*/  IMAD R12, R26.reuse, R11, RZ ;  /* 0x0000000b1a0c7224 */ /* 0x040fe200078e02ff */
[-C--:B------:R-:W-:Y:S04]  /*4590*/  SHF.R.U32.HI R14, RZ, R5.reuse, R14 ;  /* 0x00000005ff0e7219 */ /* 0x080fe8000001160e */
[----:B------:R-:W-:Y:S02]  /*45a0*/  ISETP.GE.OR P0, PT, R3, R12, P0 ;  /* 0x0000000c0300720c */ /* 0x000fe40000706670 */
[----:B------:R-:W-:Y:S05]  /*45b0*/  SEL R15, R9, R14, !P2 ;  /* 0x0000000e090f7207 */ /* 0x000fea0005000000 */
[----:B------:R-:W-:Y:S04]  /*45c0*/  IMAD.MOV R14, RZ, RZ, -R15 ;  /* 0x000000ffff0e7224 */ /* 0x000fe800078e0a0f */
[----:B------:R-:W-:Y:S02]  /*45d0*/  IMAD R14, R26, R14, R9 ;  /* 0x0000000e1a0e7224 */ /* 0x000fe400078e0209 */
[C---:B------:R-:W-:Y:S05]  /*45e0*/  @!P0 IMAD.HI.U32 R10, R3.reuse, R4, RZ ;  /* 0x00000004030a8227 */ /* 0x040fea00078e00ff */
[----:B------:R-:W-:Y:S04]  /*45f0*/  @!P0 SHF.R.U32.HI R10, RZ, R5, R10 ;  /* 0x00000005ff0a8219 */ /* 0x000fe8000001160a */
[----:B------:R-:W-:Y:S01]  /*4600*/  @!P0 SEL R0, R3, R10, !P2 ;  /* 0x0000000a03008207 */ /* 0x000fe20005000000 */
[----:B------:R-:W-:Y:S03]  /*4610*/  IMAD.MOV R10, RZ, RZ, -R3 ;  /* 0x000000ffff0a7224 */ /* 0x000fe600078e0a03 */
[----:B------:R-:W-:Y:S01]  /*4620*/  @!P0 IADD3 R15, PT, PT, R15, -R0, RZ ;  /* 0x800000000f0f8210 */ /* 0x000fe20007ffe0ff */
[----:B------:R-:W-:Y:S01]  /*4630*/  @!P0 IMAD R0, R11, R14, R0 ;  /* 0x0000000e0b008224 */ /* 0x000fe200078e0200 */
[----:B------:R-:W-:Y:S01]  /*4640*/  IADD3 R11, PT, PT, -R9, RZ, RZ ;  /* 0x000000ff090b7210 */ /* 0x000fe20007ffe1ff */
[----:B------:R-:W-:Y:S02]  /*4650*/  IMAD R13, R2, R10, R13 ;  /* 0x0000000a020d7224 */ /* 0x000fe400078e020d */
[----:B------:R-:W-:Y:S02]  /*4660*/  @!P0 IMAD R9, R15, R26, R3 ;  /* 0x0000001a0f098224 */ /* 0x000fe400078e0203 */
[----:B------:R-:W-:Y:S02]  /*4670*/  @!P0 IMAD.MOV.U32 R3, RZ, RZ, R0 ;  /* 0x000000ffff038224 */ /* 0x000fe400078e0000 */
[----:B------:R-:W-:Y:S02]  /*4680*/  IMAD R8, R6, R11, R8 ;  /* 0x0000000b06087224 */ /* 0x000fe400078e0208 */
[----:B------:R-:W-:Y:S02]  /*4690*/  IMAD R13, R3, R2, R13 ;  /* 0x00000002030d7224 */ /* 0x000fe400078e020d */
[----:B------:R-:W-:Y:S02]  /*46a0*/  IMAD R8, R9, R6, R8 ;  /* 0x0000000609087224 */ /* 0x000fe400078e0208 */
.L_x_87:
[----:B------:R-:W-:Y:S05]  /*46b0*/  BRA.U UP1, `(.L_x_88) ;  /* 0x0000000101107547 */ /* 0x000fea000b800000 */
[----:B------:R-:W-:Y:S04]  /*46c0*/  MOV R0, UR6 ;  /* 0x0000000600007c02 */ /* 0x000fe80008000f00 */
[----:B------:R-:W-:Y:S04]  /*46d0*/  SHF.L.U32 R3, R0, 0x1f, RZ ;  /* 0x0000001f00037819 */ /* 0x000fe800000006ff */
[----:B------:R-:W2:Y:S02]  /*46e0*/  SYNCS.PHASECHK.TRANS64.TRYWAIT P0, [UR7+0x88], R3 ;  /* 0x00008803ff0075a7 */ /* 0x000ea40008001107 */
[----:B--2---:R-:W-:Y:S05]  /*46f0*/  @!P0 BRA `(.L_x_89) ;  /* 0x0000004800448947 */ /* 0x004fea0003800000 */
.L_x_88:
[----:B------:R-:W-:Y:S02]  /*4700*/  R2UR UR42, R20 ;  /* 0x00000000142a72ca */ /* 0x000fe400000e0000 */
[----:B------:R-:W-:Y:S02]  /*4710*/  R2UR UR43, R21 ;  /* 0x00000000152b72ca */ /* 0x000fe400000e0000 */
[----:B------:R-:W-:Y:S02]  /*4720*/  ISETP.NE.U32.AND P2, PT, RZ, UR4, PT ;  /* 0x00000004ff007c0c */ /* 0x000fe4000bf45070 */
[----:B------:R-:W-:Y:S02]  /*4730*/  SHF.L.U32 R12, R32, 0x1f, RZ ;  /* 0x0000001f200c7819 */ /* 0x000fe400000006ff */
[----:B------:R-:W-:Y:S05]  /*4740*/  ISETP.NE.AND.EX P2, PT, RZ, UR5, PT, P2 ;  /* 0x00000005ff007c0c */ /* 0x000fea000bf45320 */
[----:B------:R-:W-:Y:S02]  /*4750*/  USHF.L.U32 UR42, UR42, 0x7, URZ ;  /* 0x000000072a2a7899 */ /* 0x000fe400080006ff */
[----:B------:R-:W-:Y:S01]  /*4760*/  USHF.L.U32 UR43, UR43, 0x6, URZ ;  /* 0x000000062b2b7899 */ /* 0x000fe200080006ff */
[----:B------:R-:W-:Y:S11]  /*4770*/  BRA.U !UP4, `(.L_x_90) ;  /* 0x000000010c347547 */ /* 0x000ff6000b800000 */
[----:B------:R-:W-:Y:S01]  /*4780*/  UPLOP3.LUT UP0, UPT, UPT, UPT, UP3, 0x80, 0x8 ;  /* 0x000000000008789c */ /* 0x000fe20003f0f030 */
[----:B--2---:R-:W-:Y:S02]  /*4790*/  HFMA2 R0, -RZ, RZ, 0, 5.9604644775390625e-08 ;  /* 0x00000001ff007431 */ /* 0x004fe400000001ff */
[----:B------:R-:W-:Y:S03]  /*47a0*/  IMAD.MOV.U32 R59, RZ, RZ, 0x1 ;  /* 0x00000001ff3b7424 */ /* 0x000fe600078e00ff */
[----:B------:R-:W-:Y:S05]  /*47b0*/  PLOP3.LUT P0, PT, PT, PT, UP0, 0x80, 0x8 ;  /* 0x000000000008781c */ /* 0x000fea0003f0f008 */
[----:B------:R-:W2:Y:S01]  /*47c0*/  @UP0 LDCU.64 UR10, c[0x0][0x888] ;  /* 0x00011100ff0a07ac */ /* 0x000ea20008000a00 */
[----:B------:R-:W-:Y:S07]  /*47d0*/  @UP0 UIMAD UR8, UR36, UR4, URZ ;  /* 0x00000004240802a4 */ /* 0x000fee000f8e02ff */
[----:B------:R-:W-:Y:S01]  /*47e0*/  @!P0 PRMT R59, R0, 0x7610, R59 ;  /* 0x00007610003b8816 */ /* 0x000fe2000000003b */
[----:B--2---:R-:W-:Y:S03]  /*47f0*/  @UP0 UIMAD.WIDE UR10, UR8, 0x4, UR10 ;  /* 0x00000004080a08a5 */ /* 0x004fe6000f8e020a */
[----:B------:R-:W2:Y:S03]  /*4800*/  @!UP0 LDCU UR8, c[0x0][0x880] ;  /* 0x00011000ff0887ac */ /* 0x000ea60008000800 */
[----:B------:R-:W-:Y:S01]  /*4810*/  IMAD.U32 R10, RZ, RZ, UR10 ;  /* 0x0000000aff0a7e24 */ /* 0x000fe2000f8e00ff */
[----:B------:R-:W-:Y:S05]  /*4820*/  MOV R11, UR11 ;  /* 0x0000000b000b7c02 */ /* 0x000fea0008000f00 */
[----:B------:R4:W5:Y:S02]  /*4830*/  @P0 LDG.E R35, desc[UR46][R10.64] ;  /* 0x0000002e0a230981 */ /* 0x000964000c1e1900 */
[----:B--2-4-:R-:W-:Y:S07]  /*4840*/  @!P0 IMAD.U32 R35, RZ, RZ, UR8 ;  /* 0x00000008ff238e24 */ /* 0x014fee000f8e00ff */
.L_x_90:
[----:B-----5:R-:W-:Y:S01]  /*4850*/  @!P2 FSETP.EQ.AND P0, PT, R35, RZ, PT ;  /* 0x000000ff2300a20b */ /* 0x020fe20003f02000 */
[----:B------:R-:W-:Y:S01]  /*4860*/  @!UPT UIADD3 URZ, UPT, UPT, URZ, URZ, URZ ;  /* 0x000000fffffff290 */ /* 0x000fe2000fffe0ff */
[----:B------:R-:W-:Y:S11]  /*4870*/  @!P2 BRA `(.L_x_91) ;  /* 0x000000000014a947 */ /* 0x000ff60003800000 */
[----:B------:R-:W-:Y:S02]  /*4880*/  LOP3.LUT P2, RZ, R59, 0xff, RZ, 0xc0, !PT ;  /* 0x000000ff3bff7812 */ /* 0x000fe4000784c0ff */
[----:B------:R-:W-:Y:S04]  /*4890*/  PLOP3.LUT P0, PT, PT, PT, UP0, 0x80, 0x8 ;  /* 0x000000000008781c */ /* 0x000fe80003f0f008 */
[----:B------:R-:W-:Y:S07]  /*48a0*/  PLOP3.LUT P0, PT, P0, PT, PT, 0x8, 0x80 ;  /* 0x000000000080781c */ /* 0x000fee000070e170 */
[----:B------:R-:W-:Y:S11]  /*48b0*/  @P2 FSETP.EQ.AND P0, PT, R35, RZ, PT ;  /* 0x000000ff2300220b */ /* 0x000ff60003f02000 */
[----:B------:R-:W-:Y:S02]  /*48c0*/  @!UPT UIADD3 URZ, UPT, UPT, URZ, URZ, URZ ;  /* 0x000000fffffff290 */ /* 0x000fe4000fffe0ff */
.L_x_91:
[----:B------:R-:W4:Y:S01]  /*48d0*/  SYNCS.PHASECHK.TRANS64.TRYWAIT P2, [UR7+0x60], R12 ;  /* 0x0000600cff0075a7 */ /* 0x000f220008041107 */
[----:B------:R-:W-:Y:S04]  /*48e0*/  ELECT P4, URZ, PT ;  /* 0x0000000000ff782f */ /* 0x000fe80003880000 */
[----:B------:R-:W-:Y:S11]  /*48f0*/  PLOP3.LUT P4, PT, P0, P4, PT, 0xf2, 0x2f ;  /* 0x00000000002f781c */ /* 0x000ff60000789e72 */
[----:B------:R-:W-:Y:S02]  /*4900*/  @!UPT UIADD3 URZ, UPT, UPT, URZ, URZ, URZ ;  /* 0x000000fffffff290 */ /* 0x000fe4000fffe0ff */
[----:B-1----:R-:W-:Y:S05]  /*4910*/  @!P4 IADD3 R9, P0, PT, R36, 0x580, RZ ;  /* 0x000005802409c810 */ /* 0x002fea0007f1e0ff */
[----:B--2---:R-:W-:Y:S01]  /*4920*/  @!P4 IMAD.X R0, RZ, RZ, R37, P0 ;  /* 0x000000ffff00c224 */ /* 0x004fe200000e0625 */
[----:B----4-:R-:W-:Y:S07]  /*4930*/  @!P2 BRA `(.L_x_92) ;  /* 0x0000004400cca947 */ /* 0x010fee0003800000 */
.L_x_182:
[----:B------:R-:W-:Y:S01]  /*4940*/  @!P4 R2UR UR9, R9 ;  /* 0x000000000909c2ca */ /* 0x000fe200000e0000 */
[----:B------:R-:W-:Y:S01]  /*4950*/  VOTEU.ALL UP1, P4 ;  /* 0x0000000000ff7886 */ /* 0x000fe20002020000 */
[----:B------:R-:W-:Y:S01]  /*4960*/  @!P4 R2UR UR8, R0 ;  /* 0x000000000008c2ca */ /* 0x000fe200000e0000 */
[----:B------:R-:W-:Y:S01]  /*4970*/  VOTEU.ALL UP2, P4 ;  /* 0x0000000000ff7886 */ /* 0x000fe20002040000 */
[----:B------:R-:W-:Y:S01]  /*4980*/  UMOV UR16, 0x0 ;  /* 0x0000000000107882 */ /* 0x000fe20000000000 */
[----:B------:R-:W-:Y:S01]  /*4990*/  UMOV UR17, 0x10000000 ;  /* 0x1000000000117882 */ /* 0x000fe20000000000 */
[----:B------:R-:W-:Y:S01]  /*49a0*/  @!UP1 UIADD3 UR40, UPT, UPT, UR7, 0x200, URZ ;  /* 0x0000020007289890 */ /* 0x000fe2000fffe0ff */
[----:B------:R-:W-:Y:S01]  /*49b0*/  @!P4 IMAD.MOV.U32 R0, RZ, RZ, 0x1000 ;  /* 0x00001000ff00c424 */ /* 0x000fe200078e00ff */
[----:B------:R-:W-:Y:S01]  /*49c0*/  UMOV UR44, UR36 ;  /* 0x00000024002c7c82 */ /* 0x000fe20008000000 */
[----:B------:R-:W-:Y:S01]  /*49d0*/  @!UP1 UIADD3 UR10, UPT, UPT, UR42, 0x40, URZ ;  /* 0x000000402a0a9890 */ /* 0x000fe2000fffe0ff */
[----:B------:R-:W-:Y:S01]  /*49e0*/  @!P4 IADD3 R9, P0, PT, R36, 0x580, RZ ;  /* 0x000005802409c810 */ /* 0x000fe20007f1e0ff */
[----:B------:R-:W-:Y:S01]  /*49f0*/  UMOV UR11, UR43 ;  /* 0x0000002b000b7c82 */ /* 0x000fe20008000000 */
[----:B------:R-:W-:Y:S01]  /*4a00*/  UMOV UR12, UR36 ;  /* 0x00000024000c7c82 */ /* 0x000fe20008000000 */
[----:B------:R-:W-:Y:S01]  /*4a10*/  IMAD.U32 R10, RZ, RZ, UR9 ;  /* 0x00000009ff0a7e24 */ /* 0x000fe2000f8e00ff */
[----:B------:R-:W-:Y:S01]  /*4a20*/  UMOV UR9, UR41 ;  /* 0x0000002900097c82 */ /* 0x000fe20008000000 */
[----:B------:R-:W-:Y:S01]  /*4a30*/  IMAD.U32 R11, RZ, RZ, UR8 ;  /* 0x00000008ff0b7e24 */ /* 0x000fe2000f8e00ff */
[----:B------:R-:W-:Y:S02]  /*4a40*/  @!UP1 UIADD3 UR8, UPT, UPT, UR7, 0xa00, URZ ;  /* 0x00000a0007089890 */ /* 0x000fe4000fffe0ff */
[----:B------:R-:W-:Y:S01]  /*4a50*/  @!P4 R2UR UR18, R10 ;  /* 0x000000000a12c2ca */ /* 0x000fe200000e0000 */
[----:B------:R-:W-:Y:S01]  /*4a60*/  VOTEU.ALL UP1, P4 ;  /* 0x0000000000ff7886 */ /* 0x000fe20002020000 */
[----:B------:R-:W-:Y:S01]  /*4a70*/  @!P4 R2UR UR19, R11 ;  /* 0x000000000b13c2ca */ /* 0x000fe200000e0000 */
[----:B------:R-:W-:Y:S11]  /*4a80*/  UPRMT UR14, UR37, 0x654, UR41 ;  /* 0x00000654250e7896 */ /* 0x000ff60008000029 */
[----:B------:R-:W-:Y:S01]  /*4a90*/  @!UPT UIADD3 URZ, UPT, UPT, URZ, URZ, URZ ;  /* 0x000000fffffff290 */ /* 0x000fe2000fffe0ff */
[----:B------:R2:W-:Y:S01]  /*4aa0*/  @!UP2 UTMALDG.3D [UR40], [UR18], desc[UR16] ;  /* 0x000010281200a5b4 */ /* 0x0005e20008011000 */
[----:B------:R2:W-:Y:S01]  /*4ab0*/  @!UP1 UTMALDG.3D [UR8], [UR18], desc[UR16] ;  /* 0x00001008120095b4 */ /* 0x0005e20008011000 */
[----:B------:R4:W-:Y:S01]  /*4ac0*/  @!P4 SYNCS.ARRIVE.TRANS64.RED.A0TR RZ, [UR7+0x40], R0 ;  /* 0x00004000ffffc9a7 */ /* 0x0009e20008300407 */
[----:B------:R-:W-:Y:S01]  /*4ad0*/  SYNCS.ARRIVE.TRANS64.RED.A1T0 RZ, [UR14], RZ ;  /* 0x000000ffffff79a7 */ /* 0x000fe2000810040e */
[----:B----4-:R-:W-:Y:S01]  /*4ae0*/  @!P4 IMAD.X R0, RZ, RZ, R37, P0 ;  /* 0x000000ffff00c224 */ /* 0x010fe200000e0625 */
[----:B------:R-:W4:Y:S02]  /*4af0*/  SYNCS.PHASECHK.TRANS64.TRYWAIT P2, [UR7+0x68], R12 ;  /* 0x0000680cff0075a7 */ /* 0x000f240008041107 */
[----:B--2-4-:R-:W-:Y:S05]  /*4b00*/  @!P2 BRA `(.L_x_93) ;  /* 0x000000440070a947 */ /* 0x014fea0003800000 */
.L_x_184:
        /* <DEDUP_REMOVED lines=8> */
[----:B------:R-:W-:Y:S01]  /*4b90*/  @!UP1 UIADD3 UR32, UPT, UPT, UR7, 0x1200, URZ ;  /* 0x0000120007209890 */ /* 0x000fe2000fffe0ff */
[----:B------:R-:W-:Y:S01]  /*4ba0*/  @!P4 IADD3 R21, P0, PT, R36, 0x580, RZ ;  /* 0x000005802415c810 */ /* 0x000fe20007f1e0ff */
[----:B------:R-:W-:Y:S01]  /*4bb0*/  UMOV UR35, UR43 ;  /* 0x0000002b00237c82 */ /* 0x000fe20008000000 */
[----:B------:R-:W-:Y:S02]  /*4bc0*/  @!UP1 UIADD3 UR10, UPT, UPT, UR42, 0x50, URZ ;  /* 0x000000502a0a9890 */ /* 0x000fe4000fffe0ff */
[----:B------:R-:W-:Y:S01]  /*4bd0*/  IMAD.U32 R10, RZ, RZ, UR9 ;  /* 0x00000009ff0a7e24 */ /* 0x000fe2000f8e00ff */
[----:B------:R-:W-:Y:S01]  /*4be0*/  UMOV UR9, UR33 ;  /* 0x0000002100097c82 */ /* 0x000fe20008000000 */
[----:B------:R-:W-:Y:S01]  /*4bf0*/  IMAD.U32 R11, RZ, RZ, UR8 ;  /* 0x00000008ff0b7e24 */ /* 0x000fe2000f8e00ff */
[----:B------:R-:W-:Y:S01]  /*4c00*/  @!UP1 UIADD3 UR8, UPT, UPT, UR7, 0x1a00, URZ ;  /* 0x00001a0007089890 */ /* 0x000fe2000fffe0ff */
[----:B------:R-:W-:Y:S01]  /*4c10*/  @!P4 IMAD.X R20, RZ, RZ, R37, P0 ;  /* 0x000000ffff14c224 */ /* 0x000fe200000e0625 */
[----:B------:R-:W-:Y:S01]  /*4c20*/  @!P4 R2UR UR18, R10 ;  /* 0x000000000a12c2ca */ /* 0x000fe200000e0000 */
[----:B------:R-:W-:Y:S01]  /*4c30*/  VOTEU.ALL UP1, P4 ;  /* 0x0000000000ff7886 */ /* 0x000fe20002020000 */
[----:B------:R-:W-:Y:S01]  /*4c40*/  @!P4 R2UR UR19, R11 ;  /* 0x000000000b13c2ca */ /* 0x000fe200000e0000 */
[----:B------:R-:W-:Y:S01]  /*4c50*/  UMOV UR11, UR43 ;  /* 0x0000002b000b7c82 */ /* 0x000fe20008000000 */
[----:B------:R-:W-:Y:S01]  /*4c60*/  UMOV UR12, UR36 ;  /* 0x00000024000c7c82 */ /* 0x000fe20008000000 */
[----:B------:R-:W-:Y:S10]  /*4c70*/  UPRMT UR14, UR37, 0x654, UR33 ;  /* 0x00000654250e7896 */ /* 0x000ff40008000021 */
[----:B------:R2:W-:Y:S01]  /*4c80*/  @!UP2 UTMALDG.3D [UR32], [UR18], desc[UR16] ;  /* 0x000010201200a5b4 */ /* 0x0005e20008011000 */
[----:B------:R2:W-:Y:S01]  /*4c90*/  @!UP1 UTMALDG.3D [UR8], [UR18], desc[UR16] ;  /* 0x00001008120095b4 */ /* 0x0005e20008011000 */
[----:B------:R2:W-:Y:S01]  /*4ca0*/  @!P4 SYNCS.ARRIVE.TRANS64.RED.A0TR RZ, [UR7+0x48], R0 ;  /* 0x00004800ffffc9a7 */ /* 0x0005e20008300407 */
[----:B------:R-:W-:Y:S01]  /*4cb0*/  SYNCS.ARRIVE.TRANS64.RED.A1T0 RZ, [UR14], RZ ;  /* 0x000000ffffff79a7 */ /* 0x000fe2000810040e */
[----:B------:R-:W4:Y:S02]  /*4cc0*/  SYNCS.PHASECHK.TRANS64.TRYWAIT P2, [UR7+0x70], R12 ;  /* 0x0000700cff0075a7 */ /* 0x000f240008041107 */
[----:B--2-4-:R-:W-:Y:S05]  /*4cd0*/  @!P2 BRA `(.L_x_94) ;  /* 0x000000440014a947 */ /* 0x014fea0003800000 */
.L_x_186:
[----:B------:R-:W2:Y:S01]  /*4ce0*/  LDC.64 R14, c[0x0][0xb10] ;  /* 0x0002c400ff0e7b82 */ /* 0x000ea20000000a00 */
[----:B------:R-:W-:Y:S01]  /*4cf0*/  @!P4 R2UR UR9, R21 ;  /* 0x000000001509c2ca */ /* 0x000fe200000e0000 */
[----:B------:R-:W-:Y:S01]  /*4d00*/  VOTEU.ALL UP1, P4 ;  /* 0x0000000000ff7886 */ /* 0x000fe20002020000 */
[----:B------:R-:W-:Y:S01]  /*4d10*/  @!P4 R2UR UR8, R20 ;  /* 0x000000001408c2ca */ /* 0x000fe200000e0000 */
[----:B------:R-:W-:Y:S01]  /*4d20*/  VOTEU.ALL UP2, P4 ;  /* 0x0000000000ff7886 */ /* 0x000fe20002040000 */
[----:B------:R-:W-:Y:S03]  /*4d30*/  UMOV UR16, 0x0 ;  /* 0x0000000000107882 */ /* 0x000fe60000000000 */
[----:B------:R-:W4:Y:S01]  /*4d40*/  LDC.64 R10, c[0x0][0xb18] ;  /* 0x0002c600ff0a7b82 */ /* 0x000f220000000a00 */
[----:B------:R-:W-:Y:S01]  /*4d50*/  @!UP1 UIADD3 UR26, UPT, UPT, UR42, 0x20, URZ ;  /* 0x000000202a1a9890 */ /* 0x000fe2000fffe0ff */
[----:B------:R-:W-:Y:S01]  /*4d60*/  @P3 SHF.R.U32.HI R24, RZ, 0x10, R29 ;  /* 0x00000010ff183819 */ /* 0x000fe2000001161d */
[----:B------:R-:W-:Y:S01]  /*4d70*/  @!UP1 UIADD3 UR24, UPT, UPT, UR7, 0x2200, URZ ;  /* 0x0000220007189890 */ /* 0x000fe2000fffe0ff */
[----:B------:R-:W-:Y:S01]  /*4d80*/  VIADD R27, R27, 0x1 ;  /* 0x000000011b1b7836 */ /* 0x000fe20000000000 */
[----:B------:R-:W-:Y:S03]  /*4d90*/  UMOV UR17, 0x10000000 ;  /* 0x1000000000117882 */ /* 0x000fe60000000000 */
[----:B------:R-:W5:Y:S01]  /*4da0*/  @!P1 LDC R0, c[0x0][0xb20] ;  /* 0x0002c800ff009b82 */ /* 0x000f620000000800 */
[----:B------:R-:W-:Y:S01]  /*4db0*/  UMOV UR27, UR43 ;  /* 0x0000002b001b7c82 */ /* 0x000fe20008000000 */
[----:B------:R-:W-:Y:S01]  /*4dc0*/  IMAD.U32 R20, RZ, RZ, UR9 ;  /* 0x00000009ff147e24 */ /* 0x000fe2000f8e00ff */
[----:B------:R-:W-:Y:S05]  /*4dd0*/  UMOV UR28, UR36 ;  /* 0x00000024001c7c82 */ /* 0x000fea0008000000 */
[----:B-1----:R-:W1:Y:S01]  /*4de0*/  @!P1 LDC R3, c[0x0][0xb0c] ;  /* 0x0002c300ff039b82 */ /* 0x002e620000000800 */
[----:B------:R-:W-:Y:S01]  /*4df0*/  IMAD.U32 R21, RZ, RZ, UR8 ;  /* 0x00000008ff157e24 */ /* 0x000fe2000f8e00ff */
[----:B------:R-:W-:Y:S01]  /*4e00*/  @!UP1 UIADD3 UR10, UPT, UPT, UR42, 0x60, URZ ;  /* 0x000000602a0a9890 */ /* 0x000fe2000fffe0ff */
[----:B------:R-:W-:Y:S01]  /*4e10*/  @!P4 R2UR UR18, R20 ;  /* 0x000000001412c2ca */ /* 0x000fe200000e0000 */
[----:B------:R-:W-:Y:S01]  /*4e20*/  @!UP1 UIADD3 UR8, UPT, UPT, UR7, 0x2a00, URZ ;  /* 0x00002a0007089890 */ /* 0x000fe2000fffe0ff */
[----:B------:R-:W-:Y:S01]  /*4e30*/  @!P4 IMAD.MOV.U32 R20, RZ, RZ, 0x1000 ;  /* 0x00001000ff14c424 */ /* 0x000fe200078e00ff */
[----:B------:R-:W-:Y:S01]  /*4e40*/  @!P4 R2UR UR19, R21 ;  /* 0x000000001513c2ca */ /* 0x000fe200000e0000 */
[----:B------:R-:W-:Y:S01]  /*4e50*/  VOTEU.ALL UP1, P4 ;  /* 0x0000000000ff7886 */ /* 0x000fe20002020000 */
[----:B------:R-:W-:Y:S01]  /*4e60*/  UMOV UR9, UR25 ;  /* 0x0000001900097c82 */ /* 0x000fe20008000000 */
[----:B------:R-:W-:Y:S01]  /*4e70*/  UMOV UR11, UR43 ;  /* 0x0000002b000b7c82 */ /* 0x000fe20008000000 */
[----:B------:R-:W-:Y:S01]  /*4e80*/  UMOV UR12, UR36 ;  /* 0x00000024000c7c82 */ /* 0x000fe20008000000 */
[----:B------:R-:W-:Y:S08]  /*4e90*/  UPRMT UR14, UR37, 0x654, UR25 ;  /* 0x00000654250e7896 */ /* 0x000ff00008000019 */
[----:B------:R1:W-:Y:S02]  /*4ea0*/  @!UP2 UTMALDG.3D [UR24], [UR18], desc[UR16] ;  /* 0x000010181200a5b4 */ /* 0x0003e40008011000 */
[----:B-1----:R-:W-:Y:S01]  /*4eb0*/  @!P1 ISETP.NE.AND P2, PT, R3, 0x1, PT ;  /* 0x000000010300980c */ /* 0x002fe20003f45270 */
[C---:B--2---:R-:W-:Y:S01]  /*4ec0*/  @!P1 IMAD.HI.U32 R14, R13.reuse, R14, RZ ;  /* 0x0000000e0d0e9227 */ /* 0x044fe200078e00ff */
[----:B----4-:R-:W-:Y:S01]  /*4ed0*/  @!P1 ISETP.NE.AND P0, PT, R10, 0x1, PT ;  /* 0x000000010a00980c */ /* 0x010fe20003f05270 */
[----:B------:R1:W-:Y:S01]  /*4ee0*/  @!UP1 UTMALDG.3D [UR8], [UR18], desc[UR16] ;  /* 0x00001008120095b4 */ /* 0x0003e20008011000 */
[----:B------:R1:W-:Y:S01]  /*4ef0*/  @!P4 SYNCS.ARRIVE.TRANS64.RED.A0TR RZ, [UR7+0x50], R20 ;  /* 0x00005014ffffc9a7 */ /* 0x0003e20008300407 */
[C---:B------:R-:W-:Y:S01]  /*4f00*/  @!P1 IMAD.HI.U32 R11, R8.reuse, R11, RZ ;  /* 0x0000000b080b9227 */ /* 0x040fe200078e00ff */
[----:B------:R-:W-:Y:S04]  /*4f10*/  @!P1 SHF.R.U32.HI R14, RZ, R15, R14 ;  /* 0x0000000fff0e9219 */ /* 0x000fe8000001160e */
[----:B-----5:R-:W-:Y:S02]  /*4f20*/  @!P1 SHF.R.U32.HI R9, RZ, R0, R11 ;  /* 0x00000000ff099219 */ /* 0x020fe4000001160b */
[----:B------:R-:W-:Y:S02]  /*4f30*/  @!P1 SEL R14, R13, R14, !P2 ;  /* 0x0000000e0d0e9207 */ /* 0x000fe40005000000 */
[----:B------:R-:W-:Y:S05]  /*4f40*/  @!P1 SEL R9, R8, R9, !P0 ;  /* 0x0000000908099207 */ /* 0x000fea0004000000 */
[----:B------:R-:W-:Y:S01]  /*4f50*/  @!P1 IMAD.IADD R0, R9, 0x1, -R14 ;  /* 0x0000000109009824 */ /* 0x000fe200078e0a0e */
[----:B------:R-:W-:Y:S01]  /*4f60*/  SYNCS.ARRIVE.TRANS64.RED.A1T0 RZ, [UR14], RZ ;  /* 0x000000ffffff79a7 */ /* 0x000fe2000810040e */
[----:B------:R-:W-:Y:S02]  /*4f70*/  @!P1 IMAD.IADD R9, R14, 0x1, -R9 ;  /* 0x000000010e099824 */ /* 0x000fe400078e0a09 */
[----:B------:R-:W-:Y:S02]  /*4f80*/  @!P1 IMAD R13, R0, R3, R13 ;  /* 0x00000003000d9224 */ /* 0x000fe400078e020d */
[----:B------:R-:W-:Y:S01]  /*4f90*/  @!P1 IMAD R8, R9, R10, R8 ;  /* 0x0000000a09089224 */ /* 0x000fe200078e0208 */
[----:B------:R-:W2:Y:S02]  /*4fa0*/  SYNCS.PHASECHK.TRANS64.TRYWAIT P5, [UR7+0x78], R12 ;  /* 0x0000780cff0075a7 */ /* 0x000ea400080a1107 */
[----:B-12---:R-:W-:Y:S05]  /*4fb0*/  @!P5 BRA `(.L_x_95) ;  /* 0x000000400074d947 */ /* 0x006fea0003800000 */
.L_x_188:
[----:B-1----:R-:W-:Y:S01]  /*4fc0*/  @!P4 IADD3 R3, P0, PT, R36, 0x580, RZ ;  /* 0x000005802403c810 */ /* 0x002fe20007f1e0ff */
[----:B------:R-:W-:Y:S01]  /*4fd0*/  VOTEU.ALL UP1, P4 ;  /* 0x0000000000ff7886 */ /* 0x000fe20002020000 */
[----:B------:R-:W-:Y:S01]  /*4fe0*/  VOTEU.ALL UP2, P4 ;  /* 0x0000000000ff7886 */ /* 0x000fe20002040000 */
[----:B------:R-:W-:Y:S01]  /*4ff0*/  UMOV UR14, 0x0 ;  /* 0x00000000000e7882 */ /* 0x000fe20000000000 */
[----:B------:R-:W-:Y:S01]  /*5000*/  @!P4 R2UR UR9, R3 ;  /* 0x000000000309c2ca */ /* 0x000fe200000e0000 */
[----:B------:R-:W-:Y:S01]  /*5010*/  @!P4 IMAD.X R0, RZ, RZ, R37, P0 ;  /* 0x000000ffff00c224 */ /* 0x000fe200000e0625 */
[----:B------:R-:W-:Y:S01]  /*5020*/  @!UP1 UIADD3 UR17, UPT, UPT, UR7, 0x58, URZ ;  /* 0x0000005807119890 */ /* 0x000fe2000fffe0ff */
[----:B------:R-:W-:Y:S01]  /*5030*/  ISETP.NE.AND P0, PT, R27, 0x2, PT ;  /* 0x000000021b00780c */ /* 0x000fe20003f05270 */
[----:B------:R-:W-:Y:S01]  /*5040*/  @!UP1 UIADD3 UR18, UPT, UPT, UR42, 0x30, URZ ;  /* 0x000000302a129890 */ /* 0x000fe2000fffe0ff */
[----:B------:R-:W-:Y:S01]  /*5050*/  LOP3.LUT R32, R32, 0x1, RZ, 0x3c, !PT ;  /* 0x0000000120207812 */ /* 0x000fe200078e3cff */
[----:B------:R-:W-:Y:S01]  /*5060*/  @!UP1 UIADD3 UR16, UPT, UPT, UR7, 0x3200, URZ ;  /* 0x0000320007109890 */ /* 0x000fe2000fffe0ff */
[----:B------:R-:W-:Y:S01]  /*5070*/  @!P4 R2UR UR8, R0 ;  /* 0x000000000008c2ca */ /* 0x000fe200000e0000 */
[----:B------:R-:W-:Y:S01]  /*5080*/  UMOV UR15, 0x10000000 ;  /* 0x10000000000f7882 */ /* 0x000fe20000000000 */
[----:B------:R-:W-:Y:S01]  /*5090*/  UMOV UR19, UR43 ;  /* 0x0000002b00137c82 */ /* 0x000fe20008000000 */
[----:B------:R-:W-:Y:S01]  /*50a0*/  UMOV UR20, UR36 ;  /* 0x0000002400147c82 */ /* 0x000fe20008000000 */
[----:B------:R-:W-:Y:S01]  /*50b0*/  @!UP1 UIADD3 UR10, UPT, UPT, UR42, 0x70, URZ ;  /* 0x000000702a0a9890 */ /* 0x000fe2000fffe0ff */
[----:B------:R-:W-:Y:S01]  /*50c0*/  SEL R0, RZ, 0x1, P0 ;  /* 0x00000001ff007807 */ /* 0x000fe20000000000 */
[----:B------:R-:W-:Y:S01]  /*50d0*/  IMAD.U32 R10, RZ, RZ, UR9 ;  /* 0x00000009ff0a7e24 */ /* 0x000fe2000f8e00ff */
[----:B------:R-:W-:Y:S01]  /*50e0*/  UMOV UR11, UR43 ;  /* 0x0000002b000b7c82 */ /* 0x000fe20008000000 */
[----:B------:R-:W-:Y:S01]  /*50f0*/  UMOV UR12, UR36 ;  /* 0x00000024000c7c82 */ /* 0x000fe20008000000 */
[----:B------:R-:W-:Y:S01]  /*5100*/  UMOV UR9, UR17 ;  /* 0x0000001100097c82 */ /* 0x000fe20008000000 */
[----:B------:R-:W-:Y:S01]  /*5110*/  @P3 R2UR UR36, R24 ;  /* 0x00000000182432ca */ /* 0x000fe200000e0000 */
[----:B------:R-:W-:Y:S01]  /*5120*/  IMAD.IADD R20, R8, 0x1, R58 ;  /* 0x0000000108147824 */ /* 0x000fe200078e023a */
[----:B------:R-:W-:Y:S01]  /*5130*/  @!P4 R2UR UR22, R10 ;  /* 0x000000000a16c2ca */ /* 0x000fe200000e0000 */
[----:B------:R-:W-:Y:S01]  /*5140*/  IMAD.U32 R11, RZ, RZ, UR8 ;  /* 0x00000008ff0b7e24 */ /* 0x000fe2000f8e00ff */
[----:B------:R-:W-:Y:S01]  /*5150*/  @!UP1 UIADD3 UR8, UPT, UPT, UR7, 0x3a00, URZ ;  /* 0x00003a0007089890 */ /* 0x000fe2000fffe0ff */
[----:B------:R-:W-:Y:S01]  /*5160*/  LOP3.LUT R25, R25, R0, RZ, 0x3c, !PT ;  /* 0x0000000019197212 */ /* 0x000fe200078e3cff */
[----:B------:R-:W-:Y:S01]  /*5170*/  VOTEU.ALL UP1, P4 ;  /* 0x0000000000ff7886 */ /* 0x000fe20002020000 */
[----:B------:R-:W-:Y:S01]  /*5180*/  IMAD.IADD R21, R13, 0x1, R60 ;  /* 0x000000010d157824 */ /* 0x000fe200078e023c */
[----:B------:R-:W-:Y:S02]  /*5190*/  @!P4 R2UR UR23, R11 ;  /* 0x000000000b17c2ca */ /* 0x000fe400000e0000 */
[----:B------:R-:W-:Y:S11]  /*51a0*/  SEL R27, R27, RZ, P0 ;  /* 0x000000ff1b1b7207 */ /* 0x000ff60000000000 */
[----:B------:R2:W-:Y:S01]  /*51b0*/  @!UP2 UTMALDG.3D [UR16], [UR22], desc[UR14] ;  /* 0x00000e101600a5b4 */ /* 0x0005e20008011000 */
[----:B------:R2:W-:Y:S01]  /*51c0*/  @!UP1 UTMALDG.3D [UR8], [UR22], desc[UR14] ;  /* 0x00000e08160095b4 */ /* 0x0005e20008011000 */
[----:B------:R2:W-:Y:S01]  /*51d0*/  @!P4 SYNCS.ARRIVE.TRANS64.RED.A0TR RZ, [UR7+0x58], R23 ;  /* 0x00005817ffffc9a7 */ /* 0x0005e20008300407 */
[----:B------:R-:W-:Y:S01]  /*51e0*/  UPLOP3.LUT UP1, UPT, UPT, UPT, UPT, 0x80, 0x8 ;  /* 0x000000000008789c */ /* 0x000fe20003f2f070 */
[----:B------:R-:W-:Y:S01]  /*51f0*/  SYNCS.ARRIVE.TRANS64.RED.A1T0 RZ, [UR13], RZ ;  /* 0x000000ffffff79a7 */ /* 0x000fe2000810040d */
[----:B------:R-:W-:Y:S09]  /*5200*/  @P3 BRA `(.L_x_96) ;  /* 0xfffffff000303947 */ /* 0x000ff2000383ffff */
[----:B------:R-:W-:-:S04]  /*5210*/  SHF.L.U32 R3, R32, 0x1f, RZ ;  /* 0x0000001f20037819 */ /* 0x000fc800000006ff */
[----:B------:R-:W1:Y:S02]  /*5220*/  SYNCS.PHASECHK.TRANS64.TRYWAIT P0, [UR7+0x60], R3 ;  /* 0x00006003ff0075a7 */ /* 0x000e640008001107 */
[----:B-1----:R-:W-:Y:S05]  /*5230*/  @!P0 BRA `(.L_x_97) ;  /* 0x0000003c00ec8947 */ /* 0x002fea0003800000 */
.L_x_190:
[----:B------:R-:W4:Y:S02]  /*5240*/  SYNCS.PHASECHK.TRANS64.TRYWAIT P0, [UR7+0x68], R3 ;  /* 0x00006803ff0075a7 */ /* 0x000f240008001107 */
[----:B----4-:R-:W-:Y:S05]  /*5250*/  @!P0 BRA `(.L_x_98) ;  /* 0x0000003c00fc8947 */ /* 0x010fea0003800000 */
.L_x_192:
[----:B------:R-:W4:Y:S02]  /*5260*/  SYNCS.PHASECHK.TRANS64.TRYWAIT P0, [UR7+0x70], R3 ;  /* 0x00007003ff0075a7 */ /* 0x000f240008001107 */
[----:B----4-:R-:W-:Y:S05]  /*5270*/  @!P0 BRA `(.L_x_99) ;  /* 0x00000040000c8947 */ /* 0x010fea0003800000 */
.L_x_194:
[----:B-1----:R-:W-:-:S07]  /*5280*/  MOV R0, UR7 ;  /* 0x0000000700007c02 */ /* 0x002fce0008000f00 */
.L_x_100:
[----:B-1----:R-:W-:-:S04]  /*5290*/  SHF.L.U32 R3, R32, 0x1f, RZ ;  /* 0x0000001f20037819 */ /* 0x002fc800000006ff */
[----:B------:R1:W4:Y:S03]  /*52a0*/  SYNCS.PHASECHK.TRANS64.TRYWAIT P0, [R0+URZ+0x78], R3 ;  /* 0x00007803000075a7 */ /* 0x00032600080011ff */
[----:B----4-:R-:W-:Y:S05]  /*52b0*/  @!P0 NANOSLEEP.SYNCS 0x989680 ;  /* 0x009896800000895d */ /* 0x010fea0003900000 */
[----:B------:R-:W4:Y:S02]  /*52c0*/  @!P0 SYNCS.PHASECHK.TRANS64 P0, [R0+URZ+0x78], R3 ;  /* 0x00007803000085a7 */ /* 0x000f2400080010ff */
[----:B--2-4-:R-:W-:Y:S05]  /*52d0*/  @P0 EXIT ;  /* 0x000000000000094d */ /* 0x014fea0003800000 */
[----:B------:R-:W-:Y:S05]  /*52e0*/  BRA `(.L_x_100) ;  /* 0xfffffffc00e87947 */ /* 0x000fea000383ffff */
.L_x_85:
[----:B------:R-:W-:-:S06]  /*52f0*/  UISETP.GE.AND UP1, UPT, UR10, 0x4, UPT ;  /* 0x000000040a00788c */ /* 0x000fcc000bf26270 */
[----:B------:R-:W-:-:S13]  /*5300*/  PLOP3.LUT P0, PT, PT, PT, UP1, 0x80, 0x8 ;  /* 0x000000000008781c */ /* 0x000fda0003f0f018 */
[----:B------:R-:W-:Y:S05]  /*5310*/  @!P0 EXIT ;  /* 0x000000000000894d */ /* 0x000fea0003800000 */
[----:B------:R-:W-:Y:S01]  /*5320*/  BAR.SYNC.DEFER_BLOCKING 0x6, 0xa0 ;  /* 0x0182800000007b1d */ /* 0x000fe20000010000 */
[----:B------:R-:W-:Y:S02]  /*5330*/  IMAD.SHL.U32 R4, R66, 0x200000, RZ ;  /* 0x0020000042047824 */ /* 0x000fe400078e00ff */
[----:B------:R-:W-:Y:S02]  /*5340*/  HFMA2 R71, -RZ, RZ, 0, 5.9604644775390625e-08 ;  /* 0x00000001ff477431 */ /* 0x000fe400000001ff */
[C---:B------:R-:W-:Y:S01]  /*5350*/  IMAD.SHL.U32 R65, R72.reuse, 0x10, RZ ;  /* 0x0000001048417824 */ /* 0x040fe200078e00ff */
[----:B------:R-:W-:Y:S01]  /*5360*/  MOV R69, RZ ;  /* 0x000000ff00457202 */ /* 0x000fe20000000f00 */
[----:B------:R-:W-:Y:S01]  /*5370*/  IMAD.U32 R33, R72, 0x10000, RZ ;  /* 0x0001000048217824 */ /* 0x000fe200078e00ff */
[----:B------:R-:W-:Y:S01]  /*5380*/  UMOV UR48, 0x400 ;  /* 0x0000040000307882 */ /* 0x000fe20000000000 */
[----:B------:R-:W1:Y:S01]  /*5390*/  LDC R63, c[0x0][0x370] ;  /* 0x0000dc00ff3f7b82 */ /* 0x000e620000000800 */
[----:B------:R-:W-:Y:S01]  /*53a0*/  ULEA UR48, UR37, UR48, 0x18 ;  /* 0x0000003025307291 */ /* 0x000fe2000f8ec0ff */
[----:B------:R-:W-:Y:S01]  /*53b0*/  LOP3.LUT R4, R4, 0x200000, RZ, 0xc0, !PT ;  /* 0x0020000004047812 */ /* 0x000fe200078ec0ff */
[----:B------:R-:W-:Y:S01]  /*53c0*/  IMAD.SHL.U32 R64, R72, 0x2, RZ ;  /* 0x0000000248407824 */ /* 0x000fe200078e00ff */
[C---:B------:R-:W-:Y:S01]  /*53d0*/  LOP3.LUT R5, R65.reuse, 0x40, RZ, 0xc0, !PT ;  /* 0x0000004041057812 */ /* 0x040fe200078ec0ff */
[----:B------:R-:W-:Y:S01]  /*53e0*/  IMAD.SHL.U32 R3, R66, 0x200, RZ ;  /* 0x0000020042037824 */ /* 0x000fe200078e00ff */
[----:B------:R-:W-:Y:S01]  /*53f0*/  LOP3.LUT R2, R65, 0x5b0, RZ, 0xc0, !PT ;  /* 0x000005b041027812 */ /* 0x000fe200078ec0ff */
[----:B------:R-:W-:Y:S01]  /*5400*/  UIADD3 UR4, UPT, UPT, UR48, 0x200, URZ ;  /* 0x0000020030047890 */ /* 0x000fe2000fffe0ff */
[----:B------:R-:W2:Y:S01]  /*5410*/  LDC R28, c[0x0][0xb0c] ;  /* 0x0002c300ff1c7b82 */ /* 0x000ea20000000800 */
[----:B------:R-:W-:Y:S01]  /*5420*/  LOP3.LUT R33, R4, 0x400000, R33, 0xf8, !PT ;  /* 0x0040000004217812 */ /* 0x000fe200078ef821 */
[----:B------:R-:W-:Y:S01]  /*5430*/  IMAD.MOV.U32 R30, RZ, RZ, RZ ;  /* 0x000000ffff1e7224 */ /* 0x000fe200078e00ff */
[----:B------:R-:W-:Y:S01]  /*5440*/  LOP3.LUT R64, R5, 0x8, R64, 0xf8, !PT ;  /* 0x0000000805407812 */ /* 0x000fe200078ef840 */
[----:B------:R-:W-:Y:S01]  /*5450*/  IMAD.MOV.U32 R70, RZ, RZ, RZ ;  /* 0x000000ffff467224 */ /* 0x000fe200078e00ff */
[----:B------:R-:W-:Y:S01]  /*5460*/  LOP3.LUT R3, R2, 0x200, R3, 0xf8, !PT ;  /* 0x0000020002037812 */ /* 0x000fe200078ef803 */
[----:B------:R-:W-:Y:S01]  /*5470*/  IMAD.MOV.U32 R76, RZ, RZ, RZ ;  /* 0x000000ffff4c7224 */ /* 0x000fe200078e00ff */
[----:B------:R-:W-:Y:S01]  /*5480*/  LOP3.LUT P0, RZ, R65, 0x40, RZ, 0xc0, !PT ;  /* 0x0000004041ff7812 */ /* 0x000fe2000780c0ff */
[----:B------:R-:W3:Y:S01]  /*5490*/  LDC R61, c[0x0][0xb20] ;  /* 0x0002c800ff3d7b82 */ /* 0x000ee20000000800 */
[----:B------:R-:W4:Y:S01]  /*54a0*/  LDS R0, [UR48+0x140] ;  /* 0x00014030ff007984 */ /* 0x000f220008000800 */
[----:B------:R-:W-:Y:S01]  /*54b0*/  LOP3.LUT R64, R3, R64, RZ, 0xfc, !PT ;  /* 0x0000004003407212 */ /* 0x000fe200078efcff */
[----:B------:R-:W-:Y:S01]  /*54c0*/  IMAD.U32 R67, RZ, RZ, UR4 ;  /* 0x00000004ff437e24 */ /* 0x000fe2000f8e00ff */
[----:B------:R-:W-:Y:S01]  /*54d0*/  LOP3.LUT R72, R72, 0x60, RZ, 0xc0, !PT ;  /* 0x0000006048487812 */ /* 0x000fe200078ec0ff */
[----:B------:R-:W1:Y:S03]  /*54e0*/  LDCU.64 UR52, c[0x0][0x348] ;  /* 0x00006900ff3477ac */ /* 0x000e660008000a00 */
[----:B------:R-:W1:Y:S01]  /*54f0*/  LDC R27, c[0x0][0xb30] ;  /* 0x0002cc00ff1b7b82 */ /* 0x000e620000000800 */
[----:B------:R-:W1:Y:S01]  /*5500*/  LDCU.64 UR38, c[0x0][0x888] ;  /* 0x00011100ff2677ac */ /* 0x000e620008000a00 */
[----:B------:R-:W1:Y:S06]  /*5510*/  LDCU.64 UR44, c[0x0][0x890] ;  /* 0x00011200ff2c77ac */ /* 0x000e6c0008000a00 */
[----:B------:R-:W1:Y:S01]  /*5520*/  LDC.64 R56, c[0x0][0xb10] ;  /* 0x0002c400ff387b82 */ /* 0x000e620000000a00 */
[----:B------:R-:W-:Y:S01]  /*5530*/  UMOV UR49, URZ ;  /* 0x000000ff00317c82 */ /* 0x000fe20008000000 */
[----:B------:R-:W-:-:S06]  /*5540*/  UMOV UR51, URZ ;  /* 0x000000ff00337c82 */ /* 0x000fcc0008000000 */
[----:B------:R-:W1:Y:S08]  /*5550*/  LDC.64 R24, c[0x0][0xb18] ;  /* 0x0002c600ff187b82 */ /* 0x000e700000000a00 */
[----:B------:R-:W1:Y:S08]  /*5560*/  LDC.64 R22, c[0x0][0xb28] ;  /* 0x0002ca00ff167b82 */ /* 0x000e700000000a00 */
[----:B------:R-:W1:Y:S01]  /*5570*/  LDC.64 R54, c[0x0][0x8b0] ;  /* 0x00022c00ff367b82 */ /* 0x000e620000000a00 */
[----:B----4-:R-:W-:Y:S01]  /*5580*/  IMAD.IADD R33, R0, 0x1, R33 ;  /* 0x0000000100217824 */ /* 0x010fe200078e0221 */
[----:B------:R-:W-:-:S06]  /*5590*/  P2R R0, PR, RZ, 0x1 ;  /* 0x00000001ff007803 */ /* 0x000fcc0000000000 */
[----:B------:R-:W4:Y:S08]  /*55a0*/  LDC.64 R52, c[0x0][0x8a8] ;  /* 0x00022a00ff347b82 */ /* 0x000f300000000a00 */
[----:B--23--:R-:W1:Y:S02]  /*55b0*/  LDC R62, c[0x0][0x374] ;  /* 0x0000dd00ff3e7b82 */ /* 0x00ce640000000800 */
.L_x_144:
[C---:B------:R-:W-:Y:S02]  /*55c0*/  LEA R0, R76.reuse, UR48, 0x3 ;  /* 0x000000304c007c11 */ /* 0x040fe4000f8e18ff */
[----:B------:R-:W-:Y:S02]  /*55d0*/  SHF.L.U32 R3, R69, 0x1f, RZ ;  /* 0x0000001f45037819 */ /* 0x000fe400000006ff */
[----:B------:R-:W-:Y:S02]  /*55e0*/  LEA R16, R76, UR48, 0x4 ;  /* 0x000000304c107c11 */ /* 0x000fe4000f8e20ff */
[----:B--2---:R-:W2:Y:S02]  /*55f0*/  SYNCS.PHASECHK.TRANS64.TRYWAIT P0, [R0+URZ+0x90], R3 ;  /* 0x00009003000075a7 */ /* 0x004ea400080011ff */
[----:B--2---:R-:W-:Y:S05]  /*5600*/  @!P0 BRA `(.L_x_101) ;  /* 0x0000003c00408947 */ /* 0x004fea0003800000 */
.L_x_195:
[----:B------:R-:W3:Y:S01]  /*5610*/  LDC.64 R12, c[0x0][0xb10] ;  /* 0x0002c400ff0c7b82 */ /* 0x000ee20000000a00 */
[----:B------:R-:W4:Y:S01]  /*5620*/  LDS.128 R16, [R16+0x120] ;  /* 0x0001200010107984 */ /* 0x000f220000000c00 */
[----:B-1----:R-:W-:Y:S01]  /*5630*/  ISETP.NE.AND P1, PT, R27, 0x1, PT ;  /* 0x000000011b00780c */ /* 0x002fe20003f25270 */
[----:B--2---:R-:W-:Y:S01]  /*5640*/  VIADD R0, R0, 0xa0 ;  /* 0x000000a000007836 */ /* 0x004fe20000000000 */
[----:B------:R-:W-:Y:S04]  /*5650*/  ISETP.GE.AND P0, PT, R26, 0x1, PT ;  /* 0x000000011a00780c */ /* 0x000fe80003f06270 */
[----:B------:R-:W1:Y:S01]  /*5660*/  LDC.64 R10, c[0x0][0xb18] ;  /* 0x0002c600ff0a7b82 */ /* 0x000e620000000a00 */
[----:B------:R-:W-:Y:S01]  /*5670*/  PRMT R0, RZ, 0x654, R0 ;  /* 0x00000654ff007816 */ /* 0x000fe20000000000 */
[----:B------:R-:W-:Y:S01]  /*5680*/  @!PT LDS RZ, [RZ] ;  /* 0x00000000fffff984 */ /* 0x000fe20000000800 */
[----:B------:R-:W-:Y:S01]  /*5690*/  @!PT LDS RZ, [RZ] ;  /* 0x00000000fffff984 */ /* 0x000fe20000000800 */
[----:B------:R-:W-:Y:S01]  /*56a0*/  @!PT LDS RZ, [RZ] ;  /* 0x00000000fffff984 */ /* 0x000fe20000000800 */
[----:B------:R-:W-:Y:S01]  /*56b0*/  @!PT LDS RZ, [RZ] ;  /* 0x00000000fffff984 */ /* 0x000fe20000000800 */
[----:B------:R2:W-:Y:S06]  /*56c0*/  MEMBAR.ALL.CTA ;  /* 0x0000000000007992 */ /* 0x0005ec0000008000 */
[----:B--2---:R-:W2:Y:S01]  /*56d0*/  FENCE.VIEW.ASYNC.S ;  /* 0x00000000000073c6 */ /* 0x004ea20000000000 */
[----:B------:R-:W1:Y:S08]  /*56e0*/  @!P1 LDC R14, c[0x0][0xb20] ;  /* 0x0002c800ff0e9b82 */ /* 0x000e700000000800 */
[----:B------:R-:W1:Y:S01]  /*56f0*/  @!P1 LDC R9, c[0x0][0xb0c] ;  /* 0x0002c300ff099b82 */ /* 0x000e620000000800 */
[----:B--2---:R2:W-:Y:S01]  /*5700*/  SYNCS.ARRIVE.TRANS64.RED.A1T0 RZ, [R0+URZ], RZ ;  /* 0x000000ff00ff79a7 */ /* 0x0045e200081004ff */
[----:B----4-:R-:W-:Y:S04]  /*5710*/  LOP3.LUT P4, RZ, R18, 0x1, RZ, 0xc0, !PT ;  /* 0x0000000112ff7812 */ /* 0x010fe8000788c0ff */
[----:B------:R-:W-:Y:S09]  /*5720*/  P2R R73, PR, RZ, 0x10 ;  /* 0x00000010ff497803 */ /* 0x000ff20000000000 */
[----:B------:R-:W-:Y:S02]  /*5730*/  @P4 MOV R31, R16 ;  /* 0x00000010001f4202 */ /* 0x000fe40000000f00 */
[----:B------:R-:W-:Y:S01]  /*5740*/  @P4 LOP3.LUT R29, R17, 0xffff, RZ, 0xc0, !PT ;  /* 0x0000ffff111d4812 */ /* 0x000fe200078ec0ff */
[----:B--23--:R-:W-:Y:S06]  /*5750*/  @!P0 BRA `(.L_x_102) ;  /* 0x0000000000a48947 */ /* 0x00cfec0003800000 */
[----:B------:R-:W-:Y:S01]  /*5760*/  IMAD.HI.U32 R36, R62, R25, RZ ;  /* 0x000000193e247227 */ /* 0x000fe200078e00ff */
[----:B------:R-:W-:Y:S02]  /*5770*/  ISETP.NE.AND P0, PT, R24, 0x1, PT ;  /* 0x000000011800780c */ /* 0x000fe40003f05270 */
[----:B------:R-:W-:Y:S01]  /*5780*/  ISETP.NE.AND P2, PT, R26, 0x1, PT ;  /* 0x000000011a00780c */ /* 0x000fe20003f45270 */
[-C--:B------:R-:W-:Y:S01]  /*5790*/  IMAD.HI.U32 R34, R63, R56.reuse, RZ ;  /* 0x000000383f227227 */ /* 0x080fe200078e00ff */
[----:B------:R-:W-:Y:S02]  /*57a0*/  SHF.R.U32.HI R37, RZ, R61, R36 ;  /* 0x0000003dff257219 */ /* 0x000fe40000011624 */
[----:B------:R-:W-:Y:S01]  /*57b0*/  ISETP.NE.AND P3, PT, R28, 0x1, PT ;  /* 0x000000011c00780c */ /* 0x000fe20003f65270 */
[----:B------:R-:W-:Y:S01]  /*57c0*/  IMAD.HI.U32 R40, R29, R25, RZ ;  /* 0x000000191d287227 */ /* 0x000fe200078e00ff */
[----:B------:R-:W-:Y:S02]  /*57d0*/  SHF.R.U32.HI R34, RZ, R57, R34 ;  /* 0x00000039ff227219 */ /* 0x000fe40000011622 */
[----:B------:R-:W-:Y:S01]  /*57e0*/  SEL R3, R62, R37, !P0 ;  /* 0x000000253e037207 */ /* 0x000fe20004000000 */
[----:B------:R-:W-:Y:S01]  /*57f0*/  IMAD.HI.U32 R38, R31, R56, RZ ;  /* 0x000000381f267227 */ /* 0x000fe200078e00ff */
[----:B------:R-:W-:Y:S03]  /*5800*/  SEL R7, R63, R34, !P3 ;  /* 0x000000223f077207 */ /* 0x000fe60005800000 */
[-C--:B------:R-:W-:Y:S01]  /*5810*/  IMAD.HI.U32 R34, R3, R22.reuse, RZ ;  /* 0x0000001603227227 */ /* 0x080fe200078e00ff */
[----:B------:R-:W-:Y:S03]  /*5820*/  SHF.R.U32.HI R38, RZ, R57, R38 ;  /* 0x00000039ff267219 */ /* 0x000fe60000011626 */
[----:B------:R-:W-:Y:S01]  /*5830*/  IMAD.HI.U32 R36, R7, R22, RZ ;  /* 0x0000001607247227 */ /* 0x000fe200078e00ff */
[----:B------:R-:W-:Y:S02]  /*5840*/  @P2 SHF.R.U32.HI R3, RZ, R23, R34 ;  /* 0x00000017ff032219 */ /* 0x000fe40000011622 */
[----:B------:R-:W-:Y:S02]  /*5850*/  SHF.R.U32.HI R34, RZ, R61, R40 ;  /* 0x0000003dff227219 */ /* 0x000fe40000011628 */
[----:B------:R-:W-:Y:S01]  /*5860*/  @P2 SHF.R.U32.HI R7, RZ, R23, R36 ;  /* 0x00000017ff072219 */ /* 0x000fe20000011624 */
[C---:B------:R-:W-:Y:S01]  /*5870*/  IMAD R2, R26.reuse, R3, RZ ;  /* 0x000000031a027224 */ /* 0x040fe200078e02ff */
[----:B------:R-:W-:Y:S02]  /*5880*/  SEL R5, R29, R34, !P0 ;  /* 0x000000221d057207 */ /* 0x000fe40004000000 */
[----:B------:R-:W-:Y:S01]  /*5890*/  SEL R3, R31, R38, !P3 ;  /* 0x000000261f037207 */ /* 0x000fe20005800000 */
[----:B------:R-:W-:Y:S01]  /*58a0*/  IMAD R4, R26, R7, RZ ;  /* 0x000000071a047224 */ /* 0x000fe200078e02ff */
[C---:B------:R-:W-:Y:S01]  /*58b0*/  ISETP.GE.AND P0, PT, R5.reuse, R2, PT ;  /* 0x000000020500720c */ /* 0x040fe20003f06270 */
[----:B------:R-:W-:Y:S03]  /*58c0*/  IMAD.HI.U32 R6, R5, R22, RZ ;  /* 0x0000001605067227 */ /* 0x000fe600078e00ff */
[----:B------:R-:W-:Y:S01]  /*58d0*/  ISETP.GE.OR P0, PT, R3, R4, P0 ;  /* 0x000000040300720c */ /* 0x000fe20000706670 */
[----:B------:R-:W-:Y:S01]  /*58e0*/  IMAD.MOV R4, RZ, RZ, -R3 ;  /* 0x000000ffff047224 */ /* 0x000fe200078e0a03 */
[-C--:B------:R-:W-:Y:S03]  /*58f0*/  SHF.R.U32.HI R6, RZ, R23.reuse, R6 ;  /* 0x00000017ff067219 */ /* 0x080fe60000011606 */
[----:B------:R-:W-:Y:S01]  /*5900*/  IMAD R31, R28, R4, R31 ;  /* 0x000000041c1f7224 */ /* 0x000fe200078e021f */
[----:B------:R-:W-:Y:S05]  /*5910*/  SEL R15, R5, R6, !P2 ;  /* 0x00000006050f7207 */ /* 0x000fea0005000000 */
[----:B------:R-:W-:Y:S02]  /*5920*/  IMAD.MOV R6, RZ, RZ, -R15 ;  /* 0x000000ffff067224 */ /* 0x000fe400078e0a0f */
[C---:B------:R-:W-:Y:S04]  /*5930*/  @!P0 IMAD.HI.U32 R2, R3.reuse, R22, RZ ;  /* 0x0000001603028227 */ /* 0x040fe800078e00ff */
[----:B------:R-:W-:Y:S01]  /*5940*/  IMAD R6, R26, R6, R5 ;  /* 0x000000061a067224 */ /* 0x000fe200078e0205 */
[----:B------:R-:W-:Y:S04]  /*5950*/  @!P0 SHF.R.U32.HI R2, RZ, R23, R2 ;  /* 0x00000017ff028219 */ /* 0x000fe80000011602 */
[----:B------:R-:W-:Y:S02]  /*5960*/  @!P0 SEL R0, R3, R2, !P2 ;  /* 0x0000000203008207 */ /* 0x000fe40005000000 */
[----:B------:R-:W-:Y:S02]  /*5970*/  IADD3 R2, PT, PT, -R5, RZ, RZ ;  /* 0x000000ff05027210 */ /* 0x000fe40007ffe1ff */
[----:B------:R-:W-:Y:S01]  /*5980*/  @!P0 IADD3 R8, PT, PT, R15, -R0, RZ ;  /* 0x800000000f088210 */ /* 0x000fe20007ffe0ff */
[----:B------:R-:W-:Y:S02]  /*5990*/  @!P0 IMAD R0, R7, R6, R0 ;  /* 0x0000000607008224 */ /* 0x000fe400078e0200 */
[----:B------:R-:W-:Y:S02]  /*59a0*/  IMAD R29, R24, R2, R29 ;  /* 0x00000002181d7224 */ /* 0x000fe400078e021d */
[----:B------:R-:W-:Y:S02]  /*59b0*/  @!P0 IMAD R5, R8, R26, R3 ;  /* 0x0000001a08058224 */ /* 0x000fe400078e0203 */
[----:B------:R-:W-:Y:S04]  /*59c0*/  @!P0 IMAD.MOV.U32 R3, RZ, RZ, R0 ;  /* 0x000000ffff038224 */ /* 0x000fe800078e0000 */
[----:B------:R-:W-:Y:S02]  /*59d0*/  IMAD R31, R3, R28, R31 ;  /* 0x0000001c031f7224 */ /* 0x000fe400078e021f */
[----:B------:R-:W-:Y:S07]  /*59e0*/  IMAD R29, R5, R24, R29 ;  /* 0x00000018051d7224 */ /* 0x000fee00078e021d */
.L_x_102:
[----:B-1----:R-:W-:Y:S01]  /*59f0*/  @!P1 ISETP.NE.AND P0, PT, R10, 0x1, PT ;  /* 0x000000010a00980c */ /* 0x002fe20003f05270 */
[----:B------:R-:W-:Y:S01]  /*5a00*/  @!P1 IMAD.HI.U32 R3, R29, R11, RZ ;  /* 0x0000000b1d039227 */ /* 0x000fe200078e00ff */
[----:B------:R-:W-:Y:S01]  /*5a10*/  R2UR UR42, R21 ;  /* 0x00000000152a72ca */ /* 0x000fe200000e0000 */
[----:B------:R-:W-:Y:S01]  /*5a20*/  BSSY.RECONVERGENT B6, `(.L_x_103) ;  /* 0x0000031000067945 */ /* 0x000fe20003800200 */
[----:B------:R-:W-:Y:S01]  /*5a30*/  R2UR UR41, R20 ;  /* 0x00000000142972ca */ /* 0x000fe200000e0000 */
[----:B------:R-:W-:Y:S01]  /*5a40*/  @!P1 IMAD.HI.U32 R0, R31, R12, RZ ;  /* 0x0000000c1f009227 */ /* 0x000fe200078e00ff */
[----:B------:R-:W-:Y:S02]  /*5a50*/  @!P1 SHF.R.U32.HI R2, RZ, R14, R3 ;  /* 0x0000000eff029219 */ /* 0x000fe40000011603 */
[----:B------:R-:W-:Y:S01]  /*5a60*/  @!P1 ISETP.NE.AND P2, PT, R9, 0x1, PT ;  /* 0x000000010900980c */ /* 0x000fe20003f45270 */
[----:B------:R-:W-:Y:S01]  /*5a70*/  VIADD R76, R76, 0x1 ;  /* 0x000000014c4c7836 */ /* 0x000fe20000000000 */
[----:B------:R-:W-:Y:S02]  /*5a80*/  @!P1 SEL R2, R29, R2, !P0 ;  /* 0x000000021d029207 */ /* 0x000fe40004000000 */
[----:B------:R-:W-:Y:S02]  /*5a90*/  @!P1 SHF.R.U32.HI R0, RZ, R13, R0 ;  /* 0x0000000dff009219 */ /* 0x000fe40000011600 */
[----:B------:R-:W-:Y:S01]  /*5aa0*/  LOP3.LUT P0, RZ, R67, 0x90, RZ, 0xc0, !PT ;  /* 0x0000009043ff7812 */ /* 0x000fe2000780c0ff */
[----:B------:R-:W-:Y:S01]  /*5ab0*/  USHF.L.U32 UR42, UR42, 0x6, URZ ;  /* 0x000000062a2a7899 */ /* 0x000fe200080006ff */
[----:B------:R-:W-:Y:S01]  /*5ac0*/  @!P1 SEL R3, R31, R0, !P2 ;  /* 0x000000001f039207 */ /* 0x000fe20005000000 */
[----:B------:R-:W-:Y:S01]  /*5ad0*/  USHF.L.U32 UR41, UR41, 0x7, URZ ;  /* 0x0000000729297899 */ /* 0x000fe200080006ff */
[----:B------:R-:W-:Y:S03]  /*5ae0*/  @P4 SHF.R.U32.HI R68, RZ, 0x10, R17 ;  /* 0x00000010ff444819 */ /* 0x000fe60000011611 */
[----:B------:R-:W-:Y:S02]  /*5af0*/  @!P1 IMAD.IADD R0, R2, 0x1, -R3 ;  /* 0x0000000102009824 */ /* 0x000fe400078e0a03 */
[----:B------:R-:W-:Y:S02]  /*5b00*/  @!P1 IMAD.IADD R2, R3, 0x1, -R2 ;  /* 0x0000000103029824 */ /* 0x000fe400078e0a02 */
[----:B------:R-:W-:Y:S02]  /*5b10*/  @!P1 IMAD R31, R0, R9, R31 ;  /* 0x00000009001f9224 */ /* 0x000fe400078e021f */
[----:B------:R-:W-:Y:S01]  /*5b20*/  @!P1 IMAD R29, R2, R10, R29 ;  /* 0x0000000a021d9224 */ /* 0x000fe200078e021d */
[----:B------:R-:W-:Y:S06]  /*5b30*/  @!P0 BRA `(.L_x_104) ;  /* 0x00000000007c8947 */ /* 0x000fec0003800000 */
[----:B------:R-:W1:Y:S01]  /*5b40*/  LDCU.64 UR8, c[0x4][0x80] ;  /* 0x01001000ff0877ac */ /* 0x000e620008000a00 */
[----:B------:R-:W-:Y:S01]  /*5b50*/  MOV R2, 0x0 ;  /* 0x0000000000027802 */ /* 0x000fe20000000f00 */
[----:B------:R-:W-:Y:S02]  /*5b60*/  HFMA2 R12, -RZ, RZ, 0, 5.9604644775390625e-08 ;  /* 0x00000001ff0c7431 */ /* 0x000fe400000001ff */
[----:B------:R-:W-:Y:S01]  /*5b70*/  IMAD.MOV.U32 R8, RZ, RZ, 0x70 ;  /* 0x00000070ff087424 */ /* 0x000fe200078e00ff */
[----:B------:R2:W3:Y:S01]  /*5b80*/  LDC.64 R14, c[0x4][R2] ;  /* 0x01000000020e7b82 */ /* 0x0004e20000000a00 */
[----:B------:R-:W4:Y:S01]  /*5b90*/  LDCU.64 UR6, c[0x4][0x88] ;  /* 0x01001100ff0677ac */ /* 0x000f220008000a00 */
[----:B------:R-:W-:Y:S01]  /*5ba0*/  IMAD.MOV.U32 R13, RZ, RZ, RZ ;  /* 0x000000ffff0d7224 */ /* 0x000fe200078e00ff */
[----:B------:R-:W2:Y:S01]  /*5bb0*/  LDCU.64 UR4, c[0x4][0x8] ;  /* 0x01000100ff0477ac */ /* 0x000ea20008000a00 */
[----:B-1----:R-:W-:Y:S01]  /*5bc0*/  MOV R5, UR9 ;  /* 0x0000000900057c02 */ /* 0x002fe20008000f00 */
[----:B------:R-:W-:Y:S01]  /*5bd0*/  IMAD.U32 R4, RZ, RZ, UR8 ;  /* 0x00000008ff047e24 */ /* 0x000fe2000f8e00ff */
[----:B----4-:R-:W-:Y:S01]  /*5be0*/  MOV R7, UR7 ;  /* 0x0000000700077c02 */ /* 0x010fe20008000f00 */
[----:B------:R-:W-:Y:S01]  /*5bf0*/  IMAD.U32 R6, RZ, RZ, UR6 ;  /* 0x00000006ff067e24 */ /* 0x000fe2000f8e00ff */
[----:B--2---:R-:W-:Y:S01]  /*5c00*/  MOV R11, UR5 ;  /* 0x00000005000b7c02 */ /* 0x004fe20008000f00 */
[----:B------:R-:W-:Y:S02]  /*5c10*/  IMAD.U32 R10, RZ, RZ, UR4 ;  /* 0x00000004ff0a7e24 */ /* 0x000fe4000f8e00ff */
[----:B------:R-:W-:Y:S07]  /*5c20*/  LEPC R20, `(.L_x_105) ;  /* 0x000000001014794e */ /* 0x000fee0000000000 */
[----:B---3-5:R-:W-:Y:S05]  /*5c30*/  CALL.ABS.NOINC R14 ;  /* 0x000000000e007343 */ /* 0x028fea0003c00000 */
.L_x_105:
[----:B------:R-:W1:Y:S01]  /*5c40*/  LDCU.64 UR8, c[0x4][0x80] ;  /* 0x01001000ff0877ac */ /* 0x000e620008000a00 */
[----:B------:R-:W2:Y:S01]  /*5c50*/  LDC.64 R2, c[0x4][R2] ;  /* 0x0100000002027b82 */ /* 0x000ea20000000a00 */
[----:B------:R-:W-:Y:S02]  /*5c60*/  HFMA2 R12, -RZ, RZ, 0, 5.9604644775390625e-08 ;  /* 0x00000001ff0c7431 */ /* 0x000fe400000001ff */
[----:B------:R-:W-:Y:S02]  /*5c70*/  IMAD.MOV.U32 R8, RZ, RZ, 0x70 ;  /* 0x00000070ff087424 */ /* 0x000fe400078e00ff */
[----:B------:R-:W-:Y:S01]  /*5c80*/  IMAD.MOV.U32 R13, RZ, RZ, RZ ;  /* 0x000000ffff0d7224 */ /* 0x000fe200078e00ff */
[----:B------:R-:W3:Y:S01]  /*5c90*/  LDCU.64 UR6, c[0x4][0x88] ;  /* 0x01001100ff0677ac */ /* 0x000ee20008000a00 */
[----:B------:R-:W4:Y:S01]  /*5ca0*/  LDCU.64 UR4, c[0x4][0x8] ;  /* 0x01000100ff0477ac */ /* 0x000f220008000a00 */
[----:B-1----:R-:W-:Y:S02]  /*5cb0*/  MOV R4, UR8 ;  /* 0x0000000800047c02 */ /* 0x002fe40008000f00 */
[----:B------:R-:W-:Y:S02]  /*5cc0*/  MOV R5, UR9 ;  /* 0x0000000900057c02 */ /* 0x000fe40008000f00 */
[----:B---3--:R-:W-:Y:S01]  /*5cd0*/  MOV R7, UR7 ;  /* 0x0000000700077c02 */ /* 0x008fe20008000f00 */
[----:B------:R-:W-:Y:S01]  /*5ce0*/  IMAD.U32 R6, RZ, RZ, UR6 ;  /* 0x00000006ff067e24 */ /* 0x000fe2000f8e00ff */
[----:B----4-:R-:W-:Y:S01]  /*5cf0*/  MOV R11, UR5 ;  /* 0x00000005000b7c02 */ /* 0x010fe20008000f00 */
[----:B------:R-:W-:Y:S02]  /*5d00*/  IMAD.U32 R10, RZ, RZ, UR4 ;  /* 0x00000004ff0a7e24 */ /* 0x000fe4000f8e00ff */
[----:B------:R-:W-:Y:S07]  /*5d10*/  LEPC R20, `(.L_x_104) ;  /* 0x000000001014794e */ /* 0x000fee0000000000 */
[----:B--2---:R-:W-:Y:S05]  /*5d20*/  CALL.ABS.NOINC R2 ;  /* 0x0000000002007343 */ /* 0x004fea0003c00000 */
.L_x_104:
[----:B------:R-:W-:Y:S05]  /*5d30*/  BSYNC.RECONVERGENT B6 ;  /* 0x0000000000067941 */ /* 0x000fea0003800200 */
.L_x_103:
[----:B------:R-:W-:Y:S01]  /*5d40*/  ISETP.NE.U32.AND P4, PT, R54, RZ, PT ;  /* 0x000000ff3600720c */ /* 0x000fe20003f85070 */
[----:B------:R-:W-:Y:S01]  /*5d50*/  UISETP.NE.AND UP2, UPT, UR50, URZ, UPT ;  /* 0x000000ff3200728c */ /* 0x000fe2000bf45270 */
[----:B------:R-:W-:Y:S01]  /*5d60*/  ISETP.NE.U32.AND P2, PT, RZ, UR38, PT ;  /* 0x00000026ff007c0c */ /* 0x000fe2000bf45070 */
[----:B------:R-:W-:Y:S01]  /*5d70*/  UISETP.NE.U32.AND UP1, UPT, UR44, URZ, UPT ;  /* 0x000000ff2c00728c */ /* 0x000fe2000bf25070 */
[----:B------:R-:W-:Y:S01]  /*5d80*/  ISETP.NE.AND.EX P4, PT, R55, RZ, PT, P4 ;  /* 0x000000ff3700720c */ /* 0x000fe20003f85340 */
[----:B------:R-:W-:Y:S01]  /*5d90*/  UPLOP3.LUT UP0, UPT, UPT, UPT, UPT, 0x40, 0x4 ;  /* 0x000000000004789c */ /* 0x000fe20003f0e870 */
[----:B------:R-:W-:Y:S01]  /*5da0*/  ISETP.NE.AND.EX P2, PT, RZ, UR39, PT, P2 ;  /* 0x00000027ff007c0c */ /* 0x000fe2000bf45320 */
[----:B------:R-:W-:Y:S01]  /*5db0*/  UISETP.NE.AND.EX UP1, UPT, UR45, URZ, UPT, UP1 ;  /* 0x000000ff2d00728c */ /* 0x000fe2000bf25310 */
[----:B------:R-:W-:Y:S04]  /*5dc0*/  PLOP3.LUT P1, PT, PT, PT, UP2, 0x80, 0x8 ;  /* 0x000000000008781c */ /* 0x000fe80003f2f028 */
[----:B------:R-:W-:Y:S06]  /*5dd0*/  @UP2 UPLOP3.LUT UP0, UPT, UPT, UPT, UP1, 0x80, 0x8 ;  /* 0x000000000008289c */ /* 0x000fec0003f0f010 */
[----:B------:R-:W-:Y:S01]  /*5de0*/  PLOP3.LUT P0, PT, PT, PT, UP0, 0x80, 0x8 ;  /* 0x000000000008781c */ /* 0x000fe20003f0f008 */
[----:B------:R-:W-:Y:S01]  /*5df0*/  @!UPT UIADD3 URZ, UPT, UPT, URZ, URZ, URZ ;  /* 0x000000fffffff290 */ /* 0x000fe2000fffe0ff */
[----:B------:R-:W-:Y:S11]  /*5e00*/  BRA.U !UP1, `(.L_x_106) ;  /* 0x0000000109387547 */ /* 0x000ff6000b800000 */
[----:B------:R-:W-:Y:S01]  /*5e10*/  UISETP.NE.U32.AND UP0, UPT, UR38, URZ, UPT ;  /* 0x000000ff2600728c */ /* 0x000fe2000bf05070 */
[----:B------:R-:W-:Y:S02]  /*5e20*/  HFMA2 R0, -RZ, RZ, 0, 5.9604644775390625e-08 ;  /* 0x00000001ff007431 */ /* 0x000fe400000001ff */
[----:B------:R-:W-:Y:S01]  /*5e30*/  IMAD.MOV.U32 R59, RZ, RZ, 0x1 ;  /* 0x00000001ff3b7424 */ /* 0x000fe200078e00ff */
[----:B------:R-:W-:Y:S06]  /*5e40*/  UISETP.NE.AND.EX UP0, UPT, UR39, URZ, UPT, UP0 ;  /* 0x000000ff2700728c */ /* 0x000fec000bf05300 */
[----:B------:R-:W-:Y:S05]  /*5e50*/  PLOP3.LUT P3, PT, PT, PT, UP0, 0x80, 0x8 ;  /* 0x000000000008781c */ /* 0x000fea0003f6f008 */
[----:B------:R-:W1:Y:S01]  /*5e60*/  @UP0 LDCU.64 UR6, c[0x0][0x888] ;  /* 0x00011100ff0607ac */ /* 0x000e620008000a00 */
[----:B------:R-:W-:Y:S07]  /*5e70*/  @UP0 UIMAD UR4, UR36, UR44, URZ ;  /* 0x0000002c240402a4 */ /* 0x000fee000f8e02ff */
[----:B------:R-:W-:Y:S01]  /*5e80*/  @!P3 PRMT R59, R0, 0x7610, R59 ;  /* 0x00007610003bb816 */ /* 0x000fe2000000003b */
[----:B-1----:R-:W-:Y:S03]  /*5e90*/  @UP0 UIMAD.WIDE UR6, UR4, 0x4, UR6 ;  /* 0x00000004040608a5 */ /* 0x002fe6000f8e0206 */
[----:B------:R-:W1:Y:S03]  /*5ea0*/  @!UP0 LDCU UR4, c[0x0][0x880] ;  /* 0x00011000ff0487ac */ /* 0x000e660008000800 */
[----:B------:R-:W-:Y:S01]  /*5eb0*/  IMAD.U32 R2, RZ, RZ, UR6 ;  /* 0x00000006ff027e24 */ /* 0x000fe2000f8e00ff */
[----:B------:R-:W-:Y:S05]  /*5ec0*/  MOV R3, UR7 ;  /* 0x0000000700037c02 */ /* 0x000fea0008000f00 */
[----:B-----5:R2:W5:Y:S02]  /*5ed0*/  @P3 LDG.E R35, desc[UR46][R2.64] ;  /* 0x0000002e02233981 */ /* 0x020564000c1e1900 */
[----:B-12---:R-:W-:Y:S02]  /*5ee0*/  @!P3 IMAD.U32 R35, RZ, RZ, UR4 ;  /* 0x00000004ff23be24 */ /* 0x006fe4000f8e00ff */
.L_x_106:
[----:B------:R-:W-:Y:S05]  /*5ef0*/  @!P4 BRA `(.L_x_107) ;  /* 0x000000000020c947 */ /* 0x000fea0003800000 */
[----:B------:R-:W-:Y:S04]  /*5f00*/  ISETP.NE.U32.AND P3, PT, R52, RZ, PT ;  /* 0x000000ff3400720c */ /* 0x000fe80003f65070 */
[----:B------:R-:W-:Y:S11]  /*5f10*/  ISETP.NE.AND.EX P3, PT, R53, RZ, PT, P3 ;  /* 0x000000ff3500720c */ /* 0x000ff60003f65330 */
[----:B------:R-:W-:Y:S02]  /*5f20*/  @!UPT UIADD3 URZ, UPT, UPT, URZ, URZ, URZ ;  /* 0x000000fffffff290 */ /* 0x000fe4000fffe0ff */
[----:B------:R-:W1:Y:S01]  /*5f30*/  @P3 LDC.64 R2, c[0x0][0x8a8] ;  /* 0x00022a00ff023b82 */ /* 0x000e620000000a00 */
[----:B------:R-:W-:Y:S04]  /*5f40*/  @P3 IMAD R0, R54, UR36, RZ ;  /* 0x0000002436003c24 */ /* 0x000fe8000f8e02ff */
[----:B-1----:R-:W-:Y:S05]  /*5f50*/  @P3 IMAD.WIDE R2, R0, 0x4, R2 ;  /* 0x0000000400023825 */ /* 0x002fea00078e0202 */
[----:B-----5:R1:W5:Y:S02]  /*5f60*/  @P3 LDG.E R32, desc[UR46][R2.64] ;  /* 0x0000002e02203981 */ /* 0x020364000c1e1900 */
[----:B-1----:R-:W2:Y:S02]  /*5f70*/  @!P3 LDC R32, c[0x0][0x8a0] ;  /* 0x00022800ff20bb82 */ /* 0x002ea40000000800 */
.L_x_107:
[----:B-----5:R-:W-:Y:S01]  /*5f80*/  FSETP.NEU.AND P3, PT, R35, RZ, PT ;  /* 0x000000ff2300720b */ /* 0x020fe20003f6d000 */
[----:B------:R-:W-:Y:S01]  /*5f90*/  IMAD.SHL.U32 R77, R64, 0x2, RZ ;  /* 0x00000002404d7824 */ /* 0x000fe200078e00ff */
[----:B------:R-:W-:Y:S01]  /*5fa0*/  SEL R5, RZ, 0xffffffff, P2 ;  /* 0xffffffffff057807 */ /* 0x000fe20001000000 */
[----:B------:R-:W-:Y:S01]  /*5fb0*/  BSSY B1, `(.L_x_108) ;  /* 0x0000034000017945 */ /* 0x000fe20003800000 */
[----:B------:R-:W-:Y:S01]  /*5fc0*/  @P1 LOP3.LUT P2, RZ, R59, 0xff, RZ, 0xc0, !PT ;  /* 0x000000ff3bff1812 */ /* 0x000fe2000784c0ff */
[----:B------:R-:W-:Y:S01]  /*5fd0*/  IMAD.MOV.U32 R39, RZ, RZ, 0x1 ;  /* 0x00000001ff277424 */ /* 0x000fe200078e00ff */
[----:B------:R-:W-:Y:S01]  /*5fe0*/  @P1 SEL R0, RZ, 0xffffffff, P3 ;  /* 0xffffffffff001807 */ /* 0x000fe20001800000 */
[C---:B------:R-:W-:Y:S01]  /*5ff0*/  IMAD R34, R30.reuse, 0x40, R33 ;  /* 0x000000401e227824 */ /* 0x040fe200078e0221 */
[----:B------:R-:W-:Y:S01]  /*6000*/  LOP3.LUT R71, R71, 0x1, RZ, 0x3c, !PT ;  /* 0x0000000147477812 */ /* 0x000fe200078e3cff */
[----:B------:R-:W-:Y:S01]  /*6010*/  IMAD.MOV.U32 R38, RZ, RZ, RZ ;  /* 0x000000ffff267224 */ /* 0x000fe200078e00ff */
[----:B------:R-:W-:Y:S02]  /*6020*/  @P0 SEL R0, R5, R0, !P2 ;  /* 0x0000000005000207 */ /* 0x000fe40005000000 */
[----:B------:R-:W-:Y:S02]  /*6030*/  CS2R R50, SRZ ;  /* 0x0000000000327805 */ /* 0x000fe4000001ff00 */
[----:B------:R-:W-:Y:S02]  /*6040*/  LEA R74, R30, UR48, 0x3 ;  /* 0x000000301e4a7c11 */ /* 0x000fe4000f8e18ff */
[----:B------:R-:W-:Y:S02]  /*6050*/  CS2R R48, SRZ ;  /* 0x0000000000307805 */ /* 0x000fe4000001ff00 */
[----:B------:R-:W-:Y:S02]  /*6060*/  @P1 LOP3.LUT R0, R0, 0x1, RZ, 0xc0, !PT ;  /* 0x0000000100001812 */ /* 0x000fe400078ec0ff */
[----:B------:R-:W-:Y:S02]  /*6070*/  CS2R R42, SRZ ;  /* 0x00000000002a7805 */ /* 0x000fe4000001ff00 */
[----:B------:R-:W-:Y:S02]  /*6080*/  SHF.L.U32 R3, R70, 0x1f, RZ ;  /* 0x0000001f46037819 */ /* 0x000fe400000006ff */
[----:B------:R-:W-:Y:S02]  /*6090*/  CS2R R40, SRZ ;  /* 0x0000000000287805 */ /* 0x000fe4000001ff00 */
[----:B------:R-:W-:Y:S01]  /*60a0*/  ISETP.NE.U32.OR P5, PT, R0, 0x1, !P1 ;  /* 0x000000010000780c */ /* 0x000fe20004fa5470 */
[----:B------:R-:W-:Y:S01]  /*60b0*/  VIADD R82, R77, UR48 ;  /* 0x000000304d527c36 */ /* 0x000fe20008000000 */
[----:B------:R-:W-:Y:S02]  /*60c0*/  PLOP3.LUT P2, PT, PT, PT, UP1, 0x80, 0x8 ;  /* 0x000000000008781c */ /* 0x000fe40003f4f018 */
[----:B------:R-:W-:Y:S02]  /*60d0*/  SEL R0, RZ, 0xffffffff, P3 ;  /* 0xffffffffff007807 */ /* 0x000fe40001800000 */
[----:B------:R-:W-:Y:S02]  /*60e0*/  LOP3.LUT P3, R75, R59, 0xff, RZ, 0xc0, !PT ;  /* 0x000000ff3b4b7812 */ /* 0x000fe4000786c0ff */
[----:B------:R-:W-:Y:S05]  /*60f0*/  P2R R78, PR, RZ, 0x20 ;  /* 0x00000020ff4e7803 */ /* 0x000fea0000000000 */
[----:B------:R-:W-:Y:S02]  /*6100*/  @P5 SHF.L.U32 R2, R71, 0x1f, RZ ;  /* 0x0000001f47025819 */ /* 0x000fe400000006ff */
[----:B------:R-:W-:Y:S02]  /*6110*/  @P2 SEL R0, R5, R0, !P3 ;  /* 0x0000000005002207 */ /* 0x000fe40005800000 */
[----:B------:R-:W1:Y:S02]  /*6120*/  @P5 SYNCS.PHASECHK.TRANS64.TRYWAIT P1, [UR48+0x40], R2 ;  /* 0x00004002ff0055a7 */ /* 0x000e640008021130 */
[----:B------:R-:W-:Y:S04]  /*6130*/  LOP3.LUT R0, R0, 0x1, RZ, 0xc0, !PT ;  /* 0x0000000100007812 */ /* 0x000fe800078ec0ff */
[----:B------:R-:W-:Y:S04]  /*6140*/  ISETP.NE.U32.AND P4, PT, R0, 0x1, PT ;  /* 0x000000010000780c */ /* 0x000fe80003f85070 */
[----:B------:R-:W-:Y:S01]  /*6150*/  P2R R80, PR, RZ, 0x10 ;  /* 0x00000010ff507803 */ /* 0x000fe20000000000 */
[----:B------:R3:W4:Y:S01]  /*6160*/  SYNCS.PHASECHK.TRANS64.TRYWAIT P0, [R74+URZ+0xb0], R3 ;  /* 0x0000b0034a0075a7 */ /* 0x00072200080011ff */
[----:B-1----:R-:W-:Y:S01]  /*6170*/  @P5 SEL R39, RZ, 0x1, !P1 ;  /* 0x00000001ff275807 */ /* 0x002fe20004800000 */
[----:B---3--:R-:W-:Y:S06]  /*6180*/  @!P5 BRA `(.L_x_109) ;  /* 0x000000000058d947 */ /* 0x008fec0003800000 */
[C---:B------:R-:W-:Y:S01]  /*6190*/  VIADD R0, R82.reuse, 0x200 ;  /* 0x0000020052007836 */ /* 0x040fe20000000000 */
[----:B------:R-:W-:Y:S01]  /*61a0*/  LOP3.LUT P5, RZ, R65, 0x40, RZ, 0xc0, !PT ;  /* 0x0000004041ff7812 */ /* 0x000fe200078ac0ff */
[----:B------:R-:W-:Y:S01]  /*61b0*/  BSSY B0, `(.L_x_110) ;  /* 0x000000e000007945 */ /* 0x000fe20003800000 */
[----:B------:R-:W-:Y:S01]  /*61c0*/  ISETP.NE.AND P2, PT, R39, RZ, PT ;  /* 0x000000ff2700720c */ /* 0x000fe20003f45270 */
[----:B------:R-:W-:Y:S01]  /*61d0*/  @P4 VIADD R2, R82, 0x210 ;  /* 0x0000021052024836 */ /* 0x000fe20000000000 */
[----:B------:R-:W-:Y:S01]  /*61e0*/  PLOP3.LUT P1, PT, PT, PT, PT, 0x8, 0x80 ;  /* 0x000000000080781c */ /* 0x000fe20003f2e170 */
[----:B------:R-:W-:Y:S01]  /*61f0*/  IMAD.MOV.U32 R51, RZ, RZ, RZ ;  /* 0x000000ffff337224 */ /* 0x000fe200078e00ff */
[----:B------:R-:W-:Y:S02]  /*6200*/  @P4 PLOP3.LUT P1, PT, P5, PT, PT, 0x80, 0x8 ;  /* 0x000000000008481c */ /* 0x000fe40002f2f070 */
[----:B------:R-:W-:Y:S02]  /*6210*/  CS2R R48, SRZ ;  /* 0x0000000000307805 */ /* 0x000fe4000001ff00 */
[----:B------:R-:W-:Y:S02]  /*6220*/  CS2R R42, SRZ ;  /* 0x00000000002a7805 */ /* 0x000fe4000001ff00 */
[----:B------:R-:W-:Y:S07]  /*6230*/  CS2R R40, SRZ ;  /* 0x0000000000287805 */ /* 0x000fee000001ff00 */
[----:B------:R-:W-:Y:S01]  /*6240*/  @P1 VIADD R2, R0, 0xfffffff0 ;  /* 0xfffffff000021836 */ /* 0x000fe20000000000 */
[----:B------:R-:W-:Y:S06]  /*6250*/  @P2 BRA `(.L_x_111) ;  /* 0x00000000000c2947 */ /* 0x000fec0003800000 */
[----:B------:R-:W-:Y:S04]  /*6260*/  SHF.L.U32 R5, R71, 0x1f, RZ ;  /* 0x0000001f47057819 */ /* 0x000fe800000006ff */
[----:B------:R-:W1:Y:S02]  /*6270*/  SYNCS.PHASECHK.TRANS64.TRYWAIT P1, [UR48+0x40], R5 ;  /* 0x00004005ff0075a7 */ /* 0x000e640008021130 */
[----:B-1----:R-:W-:Y:S05]  /*6280*/  @!P1 BRA `(.L_x_112) ;  /* 0x0000003000349947 */ /* 0x002fea0003800000 */
.L_x_111:
[----:B------:R-:W-:Y:S05]  /*6290*/  BSYNC B0 ;  /* 0x0000000000007941 */ /* 0x000fea0003800000 */
.L_x_110:
[----:B------:R-:W-:Y:S01]  /*62a0*/  ISETP.NE.AND P1, PT, R80, RZ, PT ;  /* 0x000000ff5000720c */ /* 0x000fe20003f25270 */
[----:B------:R-:W-:Y:S11]  /*62b0*/  HFMA2 R38, -RZ, RZ, 0, 5.9604644775390625e-08 ;  /* 0x00000001ff267431 */ /* 0x000ff600000001ff */
[----:B------:R-:W-:Y:S01]  /*62c0*/  @!UPT UIADD3 URZ, UPT, UPT, URZ, URZ, URZ ;  /* 0x000000fffffff290 */ /* 0x000fe2000fffe0ff */
[----:B------:R3:W1:Y:S04]  /*62d0*/  @P1 LDS.128 R48, [R2] ;  /* 0x0000000002301984 */ /* 0x0006680000000c00 */
[----:B------:R3:W1:Y:S02]  /*62e0*/  @P1 LDS.128 R40, [R77+UR48+0x200] ;  /* 0x000200304d281984 */ /* 0x0006640008000c00 */
.L_x_109:
[----:B------:R-:W-:Y:S05]  /*62f0*/  BSYNC B1 ;  /* 0x0000000000017941 */ /* 0x000fea0003800000 */
.L_x_108:
[----:B-1----:R-:W-:Y:S04]  /*6300*/  SHF.R.U32.HI R5, RZ, 0x15, R34 ;  /* 0x00000015ff057819 */ /* 0x002fe80000011622 */
[----:B------:R-:W-:Y:S01]  /*6310*/  LOP3.LUT P1, RZ, R5, 0x3, R66, 0x48, !PT ;  /* 0x0000000305ff7812 */ /* 0x000fe20007824842 */
[----:B------:R-:W-:Y:S01]  /*6320*/  @!UPT UIADD3 URZ, UPT, UPT, URZ, URZ, URZ ;  /* 0x000000fffffff290 */ /* 0x000fe2000fffe0ff */
[----:B----4-:R-:W-:Y:S11]  /*6330*/  @P0 BRA `(.L_x_113) ;  /* 0x0000000000080947 */ /* 0x010ff60003800000 */
[----:B------:R-:W1:Y:S02]  /*6340*/  SYNCS.PHASECHK.TRANS64.TRYWAIT P0, [R74+URZ+0xb0], R3 ;  /* 0x0000b0034a0075a7 */ /* 0x000e6400080011ff */
[----:B-1----:R-:W-:Y:S05]  /*6350*/  @!P0 BRA `(.L_x_114) ;  /* 0x0000003000188947 */ /* 0x002fea0003800000 */
.L_x_113:
[----:B------:R-:W-:Y:S05]  /*6360*/  @!P1 BRA `(.L_x_115) ;  /* 0x0000000000409947 */ /* 0x000fea0003800000 */
[----:B------:R-:W4:Y:S01]  /*6370*/  LDCU.64 UR8, c[0x4][0x70] ;  /* 0x01000e00ff0877ac */ /* 0x000f220008000a00 */
[----:B-1----:R-:W-:Y:S01]  /*6380*/  MOV R3, 0x0 ;  /* 0x0000000000037802 */ /* 0x002fe20000000f00 */
[----:B------:R-:W-:Y:S02]  /*6390*/  HFMA2 R12, -RZ, RZ, 0, 5.9604644775390625e-08 ;  /* 0x00000001ff0c7431 */ /* 0x000fe400000001ff */
[----:B------:R-:W-:Y:S02]  /*63a0*/  IMAD.MOV.U32 R8, RZ, RZ, 0x192 ;  /* 0x00000192ff087424 */ /* 0x000fe400078e00ff */
[----:B------:R-:W-:Y:S01]  /*63b0*/  IMAD.MOV.U32 R13, RZ, RZ, RZ ;  /* 0x000000ffff0d7224 */ /* 0x000fe200078e00ff */
[----:B------:R-:W1:Y:S01]  /*63c0*/  LDCU.64 UR6, c[0x4][0x78] ;  /* 0x01000f00ff0677ac */ /* 0x000e620008000a00 */
[----:B---3--:R-:W3:Y:S01]  /*63d0*/  LDC.64 R2, c[0x4][R3] ;  /* 0x0100000003027b82 */ /* 0x008ee20000000a00 */
[----:B------:R-:W5:Y:S01]  /*63e0*/  LDCU.64 UR4, c[0x4][0x10] ;  /* 0x01000200ff0477ac */ /* 0x000f620008000a00 */
[----:B----4-:R-:W-:Y:S01]  /*63f0*/  MOV R5, UR9 ;  /* 0x0000000900057c02 */ /* 0x010fe20008000f00 */
[----:B------:R-:W-:Y:S01]  /*6400*/  IMAD.U32 R4, RZ, RZ, UR8 ;  /* 0x00000008ff047e24 */ /* 0x000fe2000f8e00ff */
[----:B-1----:R-:W-:Y:S01]  /*6410*/  MOV R7, UR7 ;  /* 0x0000000700077c02 */ /* 0x002fe20008000f00 */
[----:B------:R-:W-:Y:S01]  /*6420*/  IMAD.U32 R6, RZ, RZ, UR6 ;  /* 0x00000006ff067e24 */ /* 0x000fe2000f8e00ff */
[----:B-----5:R-:W-:Y:S01]  /*6430*/  MOV R11, UR5 ;  /* 0x00000005000b7c02 */ /* 0x020fe20008000f00 */
[----:B------:R-:W-:Y:S02]  /*6440*/  IMAD.U32 R10, RZ, RZ, UR4 ;  /* 0x00000004ff0a7e24 */ /* 0x000fe4000f8e00ff */
[----:B------:R-:W-:Y:S07]  /*6450*/  LEPC R20, `(.L_x_115) ;  /* 0x000000001014794e */ /* 0x000fee0000000000 */
[----:B--23--:R-:W-:Y:S05]  /*6460*/  CALL.ABS.NOINC R2 ;  /* 0x0000000002007343 */ /* 0x00cfea0003c00000 */
.L_x_115:
[----:B------:R-:W-:Y:S05]  /*6470*/  WARPSYNC.ALL ;  /* 0x0000000000007948 */ /* 0x000fea0003800000 */
[----:B------:R-:W-:Y:S01]  /*6480*/  R2UR UR4, R34 ;  /* 0x00000000220472ca */ /* 0x000fe200000e0000 */
[--C-:B------:R-:W-:Y:S01]  /*6490*/  HADD2.F32 R20, -RZ, R40.reuse.H0_H0 ;  /* 0x20000028ff147230 */ /* 0x100fe20000004100 */
[----:B------:R-:W-:Y:S01]  /*64a0*/  MOV R81, 0x10 ;  /* 0x0000001000517802 */ /* 0x000fe20000000f00 */
[----:B------:R-:W-:Y:S01]  /*64b0*/  HADD2.F32 R21, -RZ, R40.H1_H1 ;  /* 0x30000028ff157230 */ /* 0x000fe20000004100 */
[----:B------:R-:W-:Y:S01]  /*64c0*/  LOP3.LUT P6, RZ, R65, 0x40, RZ, 0xc0, !PT ;  /* 0x0000004041ff7812 */ /* 0x000fe200078cc0ff */
[----:B------:R-:W-:Y:S01]  /*64d0*/  HADD2.F32 R36, -RZ, R41.H1_H1 ;  /* 0x30000029ff247230 */ /* 0x000fe20000004100 */
[----:B------:R-:W-:Y:S01]  /*64e0*/  ISETP.NE.AND P0, PT, R72, RZ, PT ;  /* 0x000000ff4800720c */ /* 0x000fe20003f05270 */
[----:B------:R-:W-:Y:S01]  /*64f0*/  HADD2.F32 R37, -RZ, R43.H0_H0 ;  /* 0x2000002bff257230 */ /* 0x000fe20000004100 */
[----:B------:R-:W-:Y:S01]  /*6500*/  SEL R81, R81, 0xfffffff0, !P6 ;  /* 0xfffffff051517807 */ /* 0x000fe20007000000 */
[----:B------:R-:W-:Y:S03]  /*6510*/  BSSY.RECONVERGENT B0, `(.L_x_116) ;  /* 0x000004f000007945 */ /* 0x000fe60003800200 */
[----:B------:R-:W-:Y:S01]  /*6520*/  IADD3 R79, PT, PT, R82, R81, RZ ;  /* 0x00000051524f7210 */ /* 0x000fe20007ffe0ff */
[----:B------:R-:W2:Y:S02]  /*6530*/  LDTM.x16 R4, tmem[UR4] ;  /* 0x00000004000479ee */ /* 0x000ea40008240000 */
[C---:B--2---:R-:W-:Y:S01]  /*6540*/  FMUL R0, R32.reuse, R4 ;  /* 0x0000000420007220 */ /* 0x044fe20000400000 */
[C---:B---3--:R-:W-:Y:S01]  /*6550*/  FMUL R2, R32.reuse, R5 ;  /* 0x0000000520027220 */ /* 0x048fe20000400000 */
[C---:B-1----:R-:W-:Y:S01]  /*6560*/  FMUL R3, R32.reuse, R6 ;  /* 0x0000000620037220 */ /* 0x042fe20000400000 */
[C---:B------:R-:W-:Y:S01]  /*6570*/  FMUL R7, R32.reuse, R7 ;  /* 0x0000000720077220 */ /* 0x040fe20000400000 */
[C---:B------:R-:W-:Y:S01]  /*6580*/  FFMA R0, R35.reuse, R20, R0 ;  /* 0x0000001423007223 */ /* 0x040fe20000000000 */
[----:B------:R-:W-:Y:S02]  /*6590*/  HADD2.F32 R20, -RZ, R41.H0_H0 ;  /* 0x20000029ff147230 */ /* 0x000fe40000004100 */
[C---:B------:R-:W-:Y:S01]  /*65a0*/  FFMA R2, R35.reuse, R21, R2 ;  /* 0x0000001523027223 */ /* 0x040fe20000000002 */
[--C-:B------:R-:W-:Y:S02]  /*65b0*/  HADD2.F32 R21, -RZ, R42.reuse.H0_H0 ;  /* 0x2000002aff157230 */ /* 0x100fe40000004100 */
[C---:B------:R-:W-:Y:S01]  /*65c0*/  FMUL R4, R32.reuse, R8 ;  /* 0x0000000820047220 */ /* 0x040fe20000400000 */
[C---:B------:R-:W-:Y:S01]  /*65d0*/  FMUL R5, R32.reuse, R9 ;  /* 0x0000000920057220 */ /* 0x040fe20000400000 */
[C---:B------:R-:W-:Y:S01]  /*65e0*/  FFMA R3, R35.reuse, R20, R3 ;  /* 0x0000001423037223 */ /* 0x040fe20000000003 */
[----:B------:R-:W-:Y:S02]  /*65f0*/  HADD2.F32 R20, -RZ, R42.H1_H1 ;  /* 0x3000002aff147230 */ /* 0x000fe40000004100 */
[C---:B------:R-:W-:Y:S01]  /*6600*/  FFMA R7, R35.reuse, R36, R7 ;  /* 0x0000002423077223 */ /* 0x040fe20000000007 */
[C---:B------:R-:W-:Y:S01]  /*6610*/  FMUL R6, R32.reuse, R10 ;  /* 0x0000000a20067220 */ /* 0x040fe20000400000 */
[----:B------:R-:W-:Y:S02]  /*6620*/  HADD2.F32 R36, -RZ, R43.H1_H1 ;  /* 0x3000002bff247230 */ /* 0x000fe40000004100 */
[C---:B------:R-:W-:Y:S01]  /*6630*/  FMUL R11, R32.reuse, R11 ;  /* 0x0000000b200b7220 */ /* 0x040fe20000400000 */
[C---:B------:R-:W-:Y:S01]  /*6640*/  FFMA R4, R35.reuse, R21, R4 ;  /* 0x0000001523047223 */ /* 0x040fe20000000004 */
[C---:B------:R-:W-:Y:S01]  /*6650*/  FFMA R5, R35.reuse, R20, R5 ;  /* 0x0000001423057223 */ /* 0x040fe20000000005 */
[C---:B------:R-:W-:Y:S01]  /*6660*/  FFMA R6, R35.reuse, R37, R6 ;  /* 0x0000002523067223 */ /* 0x040fe20000000006 */
[--C-:B------:R-:W-:Y:S02]  /*6670*/  HADD2.F32 R20, -RZ, R48.reuse.H0_H0 ;  /* 0x20000030ff147230 */ /* 0x100fe40000004100 */
[C---:B------:R-:W-:Y:S01]  /*6680*/  FFMA R11, R35.reuse, R36, R11 ;  /* 0x00000024230b7223 */ /* 0x040fe2000000000b */
[C---:B------:R-:W-:Y:S01]  /*6690*/  FMUL R8, R32.reuse, R12 ;  /* 0x0000000c20087220 */ /* 0x040fe20000400000 */
[----:B------:R-:W-:Y:S02]  /*66a0*/  HADD2.F32 R36, -RZ, R48.H1_H1 ;  /* 0x30000030ff247230 */ /* 0x000fe40000004100 */
[C---:B------:R-:W-:Y:S01]  /*66b0*/  FMUL R9, R32.reuse, R13 ;  /* 0x0000000d20097220 */ /* 0x040fe20000400000 */
[--C-:B------:R-:W-:Y:S02]  /*66c0*/  HADD2.F32 R21, -RZ, R49.reuse.H0_H0 ;  /* 0x20000031ff157230 */ /* 0x100fe40000004100 */
[C---:B------:R-:W-:Y:S01]  /*66d0*/  FMUL R10, R32.reuse, R14 ;  /* 0x0000000e200a7220 */ /* 0x040fe20000400000 */
[C---:B------:R-:W-:Y:S01]  /*66e0*/  FFMA R8, R35.reuse, R20, R8 ;  /* 0x0000001423087223 */ /* 0x040fe20000000008 */
[----:B------:R-:W-:Y:S02]  /*66f0*/  HADD2.F32 R20, -RZ, R49.H1_H1 ;  /* 0x30000031ff147230 */ /* 0x000fe40000004100 */
[C---:B------:R-:W-:Y:S01]  /*6700*/  FFMA R9, R35.reuse, R36, R9 ;  /* 0x0000002423097223 */ /* 0x040fe20000000009 */
[C---:B------:R-:W-:Y:S01]  /*6710*/  FMUL R15, R32.reuse, R15 ;  /* 0x0000000f200f7220 */ /* 0x040fe20000400000 */
[C---:B------:R-:W-:Y:S01]  /*6720*/  FFMA R10, R35.reuse, R21, R10 ;  /* 0x00000015230a7223 */ /* 0x040fe2000000000a */
[--C-:B------:R-:W-:Y:S02]  /*6730*/  HADD2.F32 R21, -RZ, R50.reuse.H0_H0 ;  /* 0x20000032ff157230 */ /* 0x100fe40000004100 */
[C---:B------:R-:W-:Y:S01]  /*6740*/  FMUL R12, R32.reuse, R16 ;  /* 0x00000010200c7220 */ /* 0x040fe20000400000 */
[----:B------:R-:W-:Y:S02]  /*6750*/  HADD2.F32 R36, -RZ, R50.H1_H1 ;  /* 0x30000032ff247230 */ /* 0x000fe40000004100 */
[C---:B------:R-:W-:Y:S01]  /*6760*/  FFMA R15, R35.reuse, R20, R15 ;  /* 0x00000014230f7223 */ /* 0x040fe2000000000f */
[C---:B------:R-:W-:Y:S01]  /*6770*/  FMUL R13, R32.reuse, R17 ;  /* 0x00000011200d7220 */ /* 0x040fe20000400000 */
[--C-:B------:R-:W-:Y:S02]  /*6780*/  HADD2.F32 R37, -RZ, R51.reuse.H0_H0 ;  /* 0x20000033ff257230 */ /* 0x100fe40000004100 */
[C---:B------:R-:W-:Y:S01]  /*6790*/  FMUL R14, R32.reuse, R18 ;  /* 0x00000012200e7220 */ /* 0x040fe20000400000 */
[----:B------:R-:W-:Y:S02]  /*67a0*/  HADD2.F32 R20, -RZ, R51.H1_H1 ;  /* 0x30000033ff147230 */ /* 0x000fe40000004100 */
[----:B------:R-:W-:Y:S01]  /*67b0*/  FMUL R19, R32, R19 ;  /* 0x0000001320137220 */ /* 0x000fe20000400000 */
[----:B------:R-:W-:Y:S01]  /*67c0*/  F2FP.F16.F32.PACK_AB R44, R2, R0 ;  /* 0x00000000022c723e */ /* 0x000fe200000000ff */
[----:B------:R-:W-:Y:S01]  /*67d0*/  FFMA R12, R35, R21, R12 ;  /* 0x00000015230c7223 */ /* 0x000fe2000000000c */
[----:B------:R-:W-:Y:S01]  /*67e0*/  F2FP.F16.F32.PACK_AB R45, R7, R3 ;  /* 0x00000003072d723e */ /* 0x000fe200000000ff */
[----:B------:R-:W-:Y:S01]  /*67f0*/  FFMA R13, R35, R36, R13 ;  /* 0x00000024230d7223 */ /* 0x000fe2000000000d */
[----:B------:R-:W-:Y:S01]  /*6800*/  F2FP.F16.F32.PACK_AB R46, R5, R4 ;  /* 0x00000004052e723e */ /* 0x000fe200000000ff */
[----:B------:R-:W-:Y:S01]  /*6810*/  FFMA R14, R35, R37, R14 ;  /* 0x00000025230e7223 */ /* 0x000fe2000000000e */
[----:B------:R-:W-:Y:S01]  /*6820*/  F2FP.F16.F32.PACK_AB R47, R11, R6 ;  /* 0x000000060b2f723e */ /* 0x000fe200000000ff */
[----:B------:R-:W-:Y:S01]  /*6830*/  FFMA R19, R35, R20, R19 ;  /* 0x0000001423137223 */ /* 0x000fe20000000013 */
[----:B------:R-:W-:Y:S02]  /*6840*/  F2FP.F16.F32.PACK_AB R84, R9, R8 ;  /* 0x000000080954723e */ /* 0x000fe400000000ff */
[----:B------:R-:W-:Y:S01]  /*6850*/  F2FP.F16.F32.PACK_AB R85, R15, R10 ;  /* 0x0000000a0f55723e */ /* 0x000fe200000000ff */
[----:B------:R1:W-:Y:S01]  /*6860*/  STS.128 [R77+UR48+0x200], R44 ;  /* 0x0002002c4d007988 */ /* 0x0003e20008000c30 */
[----:B------:R-:W-:Y:S02]  /*6870*/  F2FP.F16.F32.PACK_AB R86, R13, R12 ;  /* 0x0000000c0d56723e */ /* 0x000fe400000000ff */
[----:B------:R-:W-:Y:S05]  /*6880*/  F2FP.F16.F32.PACK_AB R87, R19, R14 ;  /* 0x0000000e1357723e */ /* 0x000fea00000000ff */
[----:B------:R1:W-:Y:S01]  /*6890*/  STS.128 [R79+0x200], R84 ;  /* 0x000200544f007388 */ /* 0x0003e20000000c00 */
[----:B------:R-:W-:Y:S01]  /*68a0*/  @!PT LDS RZ, [RZ] ;  /* 0x00000000fffff984 */ /* 0x000fe20000000800 */
[----:B------:R-:W-:Y:S01]  /*68b0*/  @!PT LDS RZ, [RZ] ;  /* 0x00000000fffff984 */ /* 0x000fe20000000800 */
[----:B------:R-:W-:Y:S01]  /*68c0*/  @!PT LDS RZ, [RZ] ;  /* 0x00000000fffff984 */ /* 0x000fe20000000800 */
[----:B------:R-:W-:Y:S01]  /*68d0*/  @!PT LDS RZ, [RZ] ;  /* 0x00000000fffff984 */ /* 0x000fe20000000800 */
[----:B------:R2:W-:Y:S07]  /*68e0*/  MEMBAR.ALL.CTA ;  /* 0x0000000000007992 */ /* 0x0005ee0000008000 */
[----:B--2---:R-:W2:Y:S02]  /*68f0*/  FENCE.VIEW.ASYNC.S ;  /* 0x00000000000073c6 */ /* 0x004ea40000000000 */
[----:B--2---:R-:W-:Y:S06]  /*6900*/  BAR.SYNC.DEFER_BLOCKING 0x1, 0x80 ;  /* 0x0042000000007b1d */ /* 0x004fec0000010000 */
[----:B------:R-:W-:Y:S05]  /*6910*/  @P0 BRA `(.L_x_117) ;  /* 0x0000000000380947 */ /* 0x000fea0003800000 */
[----:B------:R-:W-:Y:S02]  /*6920*/  UIADD3 UR4, UPT, UPT, UR48, 0x200, URZ ;  /* 0x0000020030047890 */ /* 0x000fe4000fffe0ff */
[----:B------:R-:W-:Y:S01]  /*6930*/  UIADD3 UR8, UP0, UPT, UR52, 0x680, URZ ;  /* 0x0000068034087890 */ /* 0x000fe2000ff1e0ff */
[----:B------:R-:W-:Y:S01]  /*6940*/  UMOV UR43, UR36 ;  /* 0x00000024002b7c82 */ /* 0x000fe20008000000 */
[----:B------:R-:W-:Y:S02]  /*6950*/  UIADD3 UR5, UPT, UPT, UR41, 0x40, URZ ;  /* 0x0000004029057890 */ /* 0x000fe4000fffe0ff */
[----:B------:R-:W-:Y:S01]  /*6960*/  MOV R67, UR4 ;  /* 0x0000000400437c02 */ /* 0x000fe20008000f00 */
[----:B------:R-:W-:Y:S02]  /*6970*/  UIADD3.X UR9, UPT, UPT, URZ, UR53, URZ, UP0, !UPT ;  /* 0x00000035ff097290 */ /* 0x000fe400087fe4ff */
[----:B------:R-:W-:Y:S01]  /*6980*/  UIADD3 UR4, UPT, UPT, UR48, 0xa00, URZ ;  /* 0x00000a0030047890 */ /* 0x000fe2000fffe0ff */
[----:B------:R-:W-:Y:S01]  /*6990*/  R2UR UR40, R67 ;  /* 0x00000000432872ca */ /* 0x000fe200000e0000 */
[----:B------:R-:W-:Y:S01]  /*69a0*/  UMOV UR6, UR42 ;  /* 0x0000002a00067c82 */ /* 0x000fe20008000000 */
[----:B------:R-:W-:Y:S11]  /*69b0*/  UMOV UR7, UR36 ;  /* 0x0000002400077c82 */ /* 0x000ff60008000000 */
[----:B------:R2:W-:Y:S01]  /*69c0*/  UTMASTG.3D [UR40], [UR8] ;  /* 0x00000028080073b5 */ /* 0x0005e20008010000 */
[----:B------:R2:W-:Y:S01]  /*69d0*/  UTMASTG.3D [UR4], [UR8] ;  /* 0x00000004080073b5 */ /* 0x0005e20008010000 */
[----:B------:R0:W-:Y:S01]  /*69e0*/  UTMACMDFLUSH ;  /* 0x00000000000079b7 */ /* 0x0001e20000000000 */
[----:B--2---:R-:W-:Y:S04]  /*69f0*/  DEPBAR.LE SB0, 0x1 ;  /* 0x000080400000791a */ /* 0x004fe80000000000 */
.L_x_117:
[----:B------:R-:W-:Y:S05]  /*6a00*/  BSYNC.RECONVERGENT B0 ;  /* 0x0000000000007941 */ /* 0x000fea0003800200 */
.L_x_116:
[----:B------:R-:W-:Y:S01]  /*6a10*/  BAR.SYNC.DEFER_BLOCKING 0x1, 0x80 ;  /* 0x0042000000007b1d */ /* 0x000fe20000010000 */
[----:B------:R-:W-:Y:S01]  /*6a20*/  ISETP.NE.AND P1, PT, R78, RZ, PT ;  /* 0x000000ff4e00720c */ /* 0x000fe20003f25270 */
[----:B------:R-:W-:Y:S01]  /*6a30*/  UISETP.NE.AND UP0, UPT, UR49, URZ, UPT ;  /* 0x000000ff3100728c */ /* 0x000fe2000bf05270 */
[----:B------:R-:W-:Y:S11]  /*6a40*/  LEA R3, R38, UR48, 0x3 ;  /* 0x0000003026037c11 */ /* 0x000ff6000f8e18ff */
[----:B------:R-:W-:Y:S01]  /*6a50*/  @P1 SHF.L.U32 R2, R71, 0x1f, RZ ;  /* 0x0000001f47021819 */ /* 0x000fe200000006ff */
[----:B------:R-:W-:Y:S06]  /*6a60*/  BRA.U !UP0, `(.L_x_118) ;  /* 0x0000000108247547 */ /* 0x000fec000b800000 */
[----:B------:R-:W-:Y:S01]  /*6a70*/  IMAD.U32 R5, RZ, RZ, UR51 ;  /* 0x00000033ff057e24 */ /* 0x000fe2000f8e00ff */
[----:B------:R-:W-:Y:S01]  /*6a80*/  MOV R0, UR37 ;  /* 0x0000002500007c02 */ /* 0x000fe20008000f00 */
[----:B------:R-:W-:Y:S03]  /*6a90*/  UIADD3 UR51, UPT, UPT, UR51, 0x1, URZ ;  /* 0x0000000133337890 */ /* 0x000fe6000fffe0ff */
[----:B------:R-:W-:Y:S01]  /*6aa0*/  @P1 LEA R5, R5, UR48, 0x3 ;  /* 0x0000003005051c11 */ /* 0x000fe2000f8e18ff */
[----:B------:R-:W-:Y:S04]  /*6ab0*/  UISETP.NE.AND UP0, UPT, UR51, 0x4, UPT ;  /* 0x000000043300788c */ /* 0x000fe8000bf05270 */
[----:B------:R-:W-:Y:S01]  /*6ac0*/  @P1 VIADD R5, R5, 0x60 ;  /* 0x0000006005051836 */ /* 0x000fe20000000000 */
[----:B------:R-:W-:Y:S04]  /*6ad0*/  USEL UR51, UR51, URZ, UP0 ;  /* 0x000000ff33337287 */ /* 0x000fe80008000000 */
[----:B------:R-:W-:Y:S04]  /*6ae0*/  @P1 PRMT R0, R0, 0x654, R5 ;  /* 0x0000065400001816 */ /* 0x000fe80000000005 */
[----:B------:R2:W-:Y:S04]  /*6af0*/  @P1 SYNCS.ARRIVE.TRANS64.RED.A1T0 RZ, [R0+URZ], RZ ;  /* 0x000000ff00ff19a7 */ /* 0x0005e800081004ff */
.L_x_118:
[----:B------:R-:W3:Y:S01]  /*6b00*/  @P1 SYNCS.PHASECHK.TRANS64.TRYWAIT P0, [R3+URZ+0x40], R2 ;  /* 0x00004002030015a7 */ /* 0x000ee200080011ff */
[----:B------:R-:W-:Y:S01]  /*6b10*/  BSSY B1, `(.L_x_119) ;  /* 0x0000012000017945 */ /* 0x000fe20003800000 */
[----:B---3--:R-:W-:Y:S03]  /*6b20*/  @P1 SEL R39, RZ, 0x1, !P0 ;  /* 0x00000001ff271807 */ /* 0x008fe60004000000 */
[----:B------:R-:W-:Y:S05]  /*6b30*/  @!P1 BRA `(.L_x_120) ;  /* 0x00000000003c9947 */ /* 0x000fea0003800000 */
[----:B------:R-:W-:Y:S01]  /*6b40*/  ISETP.NE.AND P1, PT, R80, RZ, PT ;  /* 0x000000ff5000720c */ /* 0x000fe20003f25270 */
[----:B------:R-:W-:Y:S01]  /*6b50*/  BSSY B0, `(.L_x_121) ;  /* 0x0000009000007945 */ /* 0x000fe20003800000 */
[----:B------:R-:W-:Y:S11]  /*6b60*/  ISETP.NE.AND P0, PT, R39, RZ, PT ;  /* 0x000000ff2700720c */ /* 0x000ff60003f05270 */
[----:B------:R-:W-:Y:S05]  /*6b70*/  @P1 IMAD R4, R38, 0x1000, R77 ;  /* 0x0000100026041824 */ /* 0x000fea00078e024d */
[----:B------:R-:W-:Y:S05]  /*6b80*/  @P1 IADD3 R2, PT, PT, R4, UR48, RZ ;  /* 0x0000003004021c10 */ /* 0x000fea000fffe0ff */
[----:B------:R-:W-:Y:S01]  /*6b90*/  @P1 IMAD.IADD R2, R81, 0x1, R2 ;  /* 0x0000000151021824 */ /* 0x000fe200078e0202 */
[----:B------:R-:W-:Y:S06]  /*6ba0*/  @P0 BRA `(.L_x_122) ;  /* 0x00000000000c0947 */ /* 0x000fec0003800000 */
[----:B--2---:R-:W-:Y:S04]  /*6bb0*/  SHF.L.U32 R0, R71, 0x1f, RZ ;  /* 0x0000001f47007819 */ /* 0x004fe800000006ff */
[----:B------:R-:W2:Y:S02]  /*6bc0*/  SYNCS.PHASECHK.TRANS64.TRYWAIT P0, [R3+URZ+0x40], R0 ;  /* 0x00004000030075a7 */ /* 0x000ea400080011ff */
[----:B--2---:R-:W-:Y:S05]  /*6bd0*/  @!P0 BRA `(.L_x_123) ;  /* 0x00000028000c8947 */ /* 0x004fea0003800000 */
.L_x_122:
[----:B------:R-:W-:Y:S05]  /*6be0*/  BSYNC B0 ;  /* 0x0000000000007941 */ /* 0x000fea0003800000 */
.L_x_121:
[----:B------:R-:W-:Y:S02]  /*6bf0*/  ISETP.NE.AND P0, PT, R80, RZ, PT ;  /* 0x000000ff5000720c */ /* 0x000fe40003f05270 */
[----:B------:R-:W-:Y:S11]  /*6c00*/  IADD3 R38, PT, PT, R38, 0x1, RZ ;  /* 0x0000000126267810 */ /* 0x000ff60007ffe0ff */
[----:B------:R3:W4:Y:S04]  /*6c10*/  @P0 LDS.128 R40, [R4+UR48+0x200] ;  /* 0x0002003004280984 */ /* 0x0007280008000c00 */
[----:B------:R3:W1:Y:S02]  /*6c20*/  @P0 LDS.128 R48, [R2+0x200] ;  /* 0x0002000002300984 */ /* 0x0006640000000c00 */
.L_x_120:
[----:B------:R-:W-:Y:S05]  /*6c30*/  BSYNC B1 ;  /* 0x0000000000017941 */ /* 0x000fea0003800000 */
.L_x_119:
[----:B--2---:R-:W-:Y:S05]  /*6c40*/  VIADD R3, R34, 0x10 ;  /* 0x0000001022037836 */ /* 0x004fea0000000000 */
[----:B------:R-:W-:Y:S04]  /*6c50*/  SHF.R.U32.HI R3, RZ, 0x15, R3 ;  /* 0x00000015ff037819 */ /* 0x000fe80000011603 */
[----:B------:R-:W-:Y:S11]  /*6c60*/  LOP3.LUT P0, RZ, R3, 0x3, R66, 0x48, !PT ;  /* 0x0000000303ff7812 */ /* 0x000ff60007804842 */
[----:B------:R-:W-:Y:S02]  /*6c70*/  @!UPT UIADD3 URZ, UPT, UPT, URZ, URZ, URZ ;  /* 0x000000fffffff290 */ /* 0x000fe4000fffe0ff */
[----:B------:R-:W-:Y:S05]  /*6c80*/  @!P0 BRA `(.L_x_124) ;  /* 0x0000000000408947 */ /* 0x000fea0003800000 */
[----:B------:R-:W2:Y:S01]  /*6c90*/  LDCU.64 UR8, c[0x4][0x70] ;  /* 0x01000e00ff0877ac */ /* 0x000ea20008000a00 */
[----:B------:R-:W-:Y:S01]  /*6ca0*/  MOV R3, 0x0 ;  /* 0x0000000000037802 */ /* 0x000fe20000000f00 */
[----:B------:R-:W-:Y:S02]  /*6cb0*/  HFMA2 R12, -RZ, RZ, 0, 5.9604644775390625e-08 ;  /* 0x00000001ff0c7431 */ /* 0x000fe400000001ff */
[----:B------:R-:W-:Y:S02]  /*6cc0*/  IMAD.MOV.U32 R8, RZ, RZ, 0x192 ;  /* 0x00000192ff087424 */ /* 0x000fe400078e00ff */
[----:B------:R-:W-:Y:S01]  /*6cd0*/  IMAD.MOV.U32 R13, RZ, RZ, RZ ;  /* 0x000000ffff0d7224 */ /* 0x000fe200078e00ff */
[----:B------:R-:W5:Y:S01]  /*6ce0*/  LDCU.64 UR6, c[0x4][0x78] ;  /* 0x01000f00ff0677ac */ /* 0x000f620008000a00 */
[----:B---3--:R-:W3:Y:S01]  /*6cf0*/  LDC.64 R2, c[0x4][R3] ;  /* 0x0100000003027b82 */ /* 0x008ee20000000a00 */
[----:B------:R-:W4:Y:S01]  /*6d00*/  LDCU.64 UR4, c[0x4][0x10] ;  /* 0x01000200ff0477ac */ /* 0x000f220008000a00 */
[----:B--2---:R-:W-:Y:S01]  /*6d10*/  MOV R5, UR9 ;  /* 0x0000000900057c02 */ /* 0x004fe20008000f00 */
[----:B------:R-:W-:Y:S01]  /*6d20*/  IMAD.U32 R4, RZ, RZ, UR8 ;  /* 0x00000008ff047e24 */ /* 0x000fe2000f8e00ff */
[----:B-----5:R-:W-:Y:S01]  /*6d30*/  MOV R7, UR7 ;  /* 0x0000000700077c02 */ /* 0x020fe20008000f00 */
[----:B------:R-:W-:Y:S01]  /*6d40*/  IMAD.U32 R6, RZ, RZ, UR6 ;  /* 0x00000006ff067e24 */ /* 0x000fe2000f8e00ff */
[----:B----4-:R-:W-:Y:S01]  /*6d50*/  MOV R11, UR5 ;  /* 0x00000005000b7c02 */ /* 0x010fe20008000f00 */
[----:B------:R-:W-:Y:S02]  /*6d60*/  IMAD.U32 R10, RZ, RZ, UR4 ;  /* 0x00000004ff0a7e24 */ /* 0x000fe4000f8e00ff */
[----:B------:R-:W-:Y:S07]  /*6d70*/  LEPC R20, `(.L_x_124) ;  /* 0x000000001014794e */ /* 0x000fee0000000000 */
[----:B-1-3--:R-:W-:Y:S05]  /*6d80*/  CALL.ABS.NOINC R2 ;  /* 0x0000000002007343 */ /* 0x00afea0003c00000 */
.L_x_124:
[----:B------:R-:W-:Y:S01]  /*6d90*/  ISETP.NE.AND P6, PT, R78, RZ, PT ;  /* 0x000000ff4e00720c */ /* 0x000fe20003fc5270 */
[----:B------:R-:W-:Y:S05]  /*6da0*/  WARPSYNC.ALL ;  /* 0x0000000000007948 */ /* 0x000fea0003800000 */
[----:B------:R-:W-:Y:S01]  /*6db0*/  R2UR UR4, R34 ;  /* 0x00000000220472ca */ /* 0x000fe200000e0000 */
[--C-:B----4-:R-:W-:Y:S01]  /*6dc0*/  HADD2.F32 R20, -RZ, R40.reuse.H0_H0 ;  /* 0x20000028ff147230 */ /* 0x110fe20000004100 */
[----:B------:R-:W-:Y:S01]  /*6dd0*/  ISETP.NE.AND P0, PT, R72, RZ, PT ;  /* 0x000000ff4800720c */ /* 0x000fe20003f05270 */
[----:B------:R-:W-:Y:S01]  /*6de0*/  HADD2.F32 R21, -RZ, R40.H1_H1 ;  /* 0x30000028ff157230 */ /* 0x000fe20000004100 */
[----:B------:R-:W-:Y:S01]  /*6df0*/  MOV R82, UR51 ;  /* 0x0000003300527c02 */ /* 0x000fe20008000f00 */
[--C-:B------:R-:W-:Y:S01]  /*6e00*/  HADD2.F32 R36, -RZ, R41.reuse.H1_H1 ;  /* 0x30000029ff247230 */ /* 0x100fe20000004100 */
[----:B------:R-:W-:Y:S01]  /*6e10*/  MOV R83, UR37 ;  /* 0x0000002500537c02 */ /* 0x000fe20008000f00 */
[----:B-1----:R-:W-:Y:S01]  /*6e20*/  HADD2.F32 R37, -RZ, R48.H0_H0 ;  /* 0x20000030ff257230 */ /* 0x002fe20000004100 */
[----:B------:R-:W-:Y:S01]  /*6e30*/  @P6 LEA R82, R82, UR48, 0x3 ;  /* 0x0000003052526c11 */ /* 0x000fe2000f8e18ff */
[----:B------:R-:W-:Y:S01]  /*6e40*/  BSSY.RECONVERGENT B0, `(.L_x_125) ;  /* 0x0000052000007945 */ /* 0x000fe20003800200 */
[----:B------:R-:W-:Y:S02]  /*6e50*/  @P6 SHF.L.U32 R88, R71, 0x1f, RZ ;  /* 0x0000001f47586819 */ /* 0x000fe400000006ff */
[----:B------:R-:W-:Y:S01]  /*6e60*/  @P6 IADD3 R82, PT, PT, R82, 0x60, RZ ;  /* 0x0000006052526810 */ /* 0x000fe20007ffe0ff */
[----:B---3--:R-:W1:Y:S03]  /*6e70*/  LDTM.x16 R4, tmem[UR4+0x10] ;  /* 0x00001004000479ee */ /* 0x008e660008240000 */
[----:B------:R-:W-:Y:S02]  /*6e80*/  @P6 PRMT R82, R83, 0x654, R82 ;  /* 0x0000065453526816 */ /* 0x000fe40000000052 */
[----:B------:R-:W-:Y:S01]  /*6e90*/  LEA R83, R38, UR48, 0x3 ;  /* 0x0000003026537c11 */ /* 0x000fe2000f8e18ff */
[C---:B-1----:R-:W-:Y:S01]  /*6ea0*/  FMUL R0, R32.reuse, R4 ;  /* 0x0000000420007220 */ /* 0x042fe20000400000 */
[C---:B------:R-:W-:Y:S01]  /*6eb0*/  FMUL R2, R32.reuse, R5 ;  /* 0x0000000520027220 */ /* 0x040fe20000400000 */
[C---:B------:R-:W-:Y:S01]  /*6ec0*/  FMUL R3, R32.reuse, R6 ;  /* 0x0000000620037220 */ /* 0x040fe20000400000 */
[C---:B------:R-:W-:Y:S01]  /*6ed0*/  FMUL R7, R32.reuse, R7 ;  /* 0x0000000720077220 */ /* 0x040fe20000400000 */
[C---:B------:R-:W-:Y:S01]  /*6ee0*/  FFMA R0, R35.reuse, R20, R0 ;  /* 0x0000001423007223 */ /* 0x040fe20000000000 */
[----:B------:R-:W-:Y:S02]  /*6ef0*/  HADD2.F32 R20, -RZ, R41.H0_H0 ;  /* 0x20000029ff147230 */ /* 0x000fe40000004100 */
[C---:B------:R-:W-:Y:S01]  /*6f00*/  FFMA R2, R35.reuse, R21, R2 ;  /* 0x0000001523027223 */ /* 0x040fe20000000002 */
[C---:B------:R-:W-:Y:S01]  /*6f10*/  FMUL R4, R32.reuse, R8 ;  /* 0x0000000820047220 */ /* 0x040fe20000400000 */
[C---:B------:R-:W-:Y:S01]  /*6f20*/  FMUL R5, R32.reuse, R9 ;  /* 0x0000000920057220 */ /* 0x040fe20000400000 */
[--C-:B------:R-:W-:Y:S02]  /*6f30*/  HADD2.F32 R21, -RZ, R43.reuse.H0_H0 ;  /* 0x2000002bff157230 */ /* 0x100fe40000004100 */
[C---:B------:R-:W-:Y:S01]  /*6f40*/  FFMA R3, R35.reuse, R20, R3 ;  /* 0x0000001423037223 */ /* 0x040fe20000000003 */
[--C-:B------:R-:W-:Y:S02]  /*6f50*/  HADD2.F32 R20, -RZ, R42.reuse.H0_H0 ;  /* 0x2000002aff147230 */ /* 0x100fe40000004100 */
[C---:B------:R-:W-:Y:S01]  /*6f60*/  FFMA R7, R35.reuse, R36, R7 ;  /* 0x0000002423077223 */ /* 0x040fe20000000007 */
[C---:B------:R-:W-:Y:S01]  /*6f70*/  FMUL R6, R32.reuse, R10 ;  /* 0x0000000a20067220 */ /* 0x040fe20000400000 */
[----:B------:R-:W-:Y:S02]  /*6f80*/  HADD2.F32 R36, -RZ, R43.H1_H1 ;  /* 0x3000002bff247230 */ /* 0x000fe40000004100 */
[C---:B------:R-:W-:Y:S01]  /*6f90*/  FMUL R11, R32.reuse, R11 ;  /* 0x0000000b200b7220 */ /* 0x040fe20000400000 */
[C---:B------:R-:W-:Y:S01]  /*6fa0*/  FFMA R4, R35.reuse, R20, R4 ;  /* 0x0000001423047223 */ /* 0x040fe20000000004 */
[----:B------:R-:W-:Y:S02]  /*6fb0*/  HADD2.F32 R20, -RZ, R42.H1_H1 ;  /* 0x3000002aff147230 */ /* 0x000fe40000004100 */
[C---:B------:R-:W-:Y:S01]  /*6fc0*/  FMUL R8, R32.reuse, R12 ;  /* 0x0000000c20087220 */ /* 0x040fe20000400000 */
[C---:B------:R-:W-:Y:S01]  /*6fd0*/  FMUL R9, R32.reuse, R13 ;  /* 0x0000000d20097220 */ /* 0x040fe20000400000 */
[C---:B------:R-:W-:Y:S01]  /*6fe0*/  FMUL R10, R32.reuse, R14 ;  /* 0x0000000e200a7220 */ /* 0x040fe20000400000 */
[C---:B------:R-:W-:Y:S01]  /*6ff0*/  FMUL R15, R32.reuse, R15 ;  /* 0x0000000f200f7220 */ /* 0x040fe20000400000 */
[C---:B------:R-:W-:Y:S01]  /*7000*/  FFMA R5, R35.reuse, R20, R5 ;  /* 0x0000001423057223 */ /* 0x040fe20000000005 */
[----:B------:R-:W-:Y:S02]  /*7010*/  HADD2.F32 R20, -RZ, R48.H1_H1 ;  /* 0x30000030ff147230 */ /* 0x000fe40000004100 */
[C---:B------:R-:W-:Y:S01]  /*7020*/  FFMA R6, R35.reuse, R21, R6 ;  /* 0x0000001523067223 */ /* 0x040fe20000000006 */
[C---:B------:R-:W-:Y:S01]  /*7030*/  FFMA R11, R35.reuse, R36, R11 ;  /* 0x00000024230b7223 */ /* 0x040fe2000000000b */
[C---:B------:R-:W-:Y:S01]  /*7040*/  FFMA R8, R35.reuse, R37, R8 ;  /* 0x0000002523087223 */ /* 0x040fe20000000008 */
[--C-:B------:R-:W-:Y:S02]  /*7050*/  HADD2.F32 R21, -RZ, R49.reuse.H0_H0 ;  /* 0x20000031ff157230 */ /* 0x100fe40000004100 */
[C---:B------:R-:W-:Y:S01]  /*7060*/  FFMA R9, R35.reuse, R20, R9 ;  /* 0x0000001423097223 */ /* 0x040fe20000000009 */
[----:B------:R-:W-:Y:S02]  /*7070*/  HADD2.F32 R20, -RZ, R49.H1_H1 ;  /* 0x30000031ff147230 */ /* 0x000fe40000004100 */
[C---:B------:R-:W-:Y:S01]  /*7080*/  FMUL R12, R32.reuse, R16 ;  /* 0x00000010200c7220 */ /* 0x040fe20000400000 */
[C---:B------:R-:W-:Y:S01]  /*7090*/  FMUL R13, R32.reuse, R17 ;  /* 0x00000011200d7220 */ /* 0x040fe20000400000 */
[C---:B------:R-:W-:Y:S01]  /*70a0*/  FFMA R10, R35.reuse, R21, R10 ;  /* 0x00000015230a7223 */ /* 0x040fe2000000000a */
[--C-:B------:R-:W-:Y:S02]  /*70b0*/  HADD2.F32 R21, -RZ, R50.reuse.H0_H0 ;  /* 0x20000032ff157230 */ /* 0x100fe40000004100 */
[C---:B------:R-:W-:Y:S01]  /*70c0*/  FFMA R15, R35.reuse, R20, R15 ;  /* 0x00000014230f7223 */ /* 0x040fe2000000000f */
[----:B------:R-:W-:Y:S02]  /*70d0*/  HADD2.F32 R20, -RZ, R50.H1_H1 ;  /* 0x30000032ff147230 */ /* 0x000fe40000004100 */
[C---:B------:R-:W-:Y:S01]  /*70e0*/  FMUL R14, R32.reuse, R18 ;  /* 0x00000012200e7220 */ /* 0x040fe20000400000 */
[--C-:B------:R-:W-:Y:S02]  /*70f0*/  HADD2.F32 R37, -RZ, R51.reuse.H0_H0 ;  /* 0x20000033ff257230 */ /* 0x100fe40000004100 */
[----:B------:R-:W-:Y:S01]  /*7100*/  FMUL R19, R32, R19 ;  /* 0x0000001320137220 */ /* 0x000fe20000400000 */
[----:B------:R-:W-:Y:S01]  /*7110*/  HADD2.F32 R36, -RZ, R51.H1_H1 ;  /* 0x30000033ff247230 */ /* 0x000fe20000004100 */
        /* <DEDUP_REMOVED lines=22> */
[----:B------:R-:W-:Y:S02]  /*7280*/  UIADD3 UR12, UP0, UPT, UR52, 0x680, URZ ;  /* 0x00000680340c7890 */ /* 0x000fe4000ff1e0ff */
[----:B------:R-:W-:Y:S02]  /*7290*/  UIADD3 UR9, UPT, UPT, UR41, 0x10, URZ ;  /* 0x0000001029097890 */ /* 0x000fe4000fffe0ff */
[----:B------:R-:W-:Y:S02]  /*72a0*/  UIADD3 UR8, UPT, UPT, UR48, 0x1200, URZ ;  /* 0x0000120030087890 */ /* 0x000fe4000fffe0ff */
[----:B------:R-:W-:Y:S01]  /*72b0*/  UIADD3.X UR13, UPT, UPT, URZ, UR53, URZ, UP0, !UPT ;  /* 0x00000035ff0d7290 */ /* 0x000fe200087fe4ff */
[----:B------:R-:W-:Y:S01]  /*72c0*/  UMOV UR10, UR42 ;  /* 0x0000002a000a7c82 */ /* 0x000fe20008000000 */
[----:B------:R-:W-:Y:S01]  /*72d0*/  UMOV UR11, UR36 ;  /* 0x00000024000b7c82 */ /* 0x000fe20008000000 */
[----:B------:R-:W-:Y:S02]  /*72e0*/  UIADD3 UR5, UPT, UPT, UR41, 0x50, URZ ;  /* 0x0000005029057890 */ /* 0x000fe4000fffe0ff */
[----:B------:R-:W-:Y:S01]  /*72f0*/  UIADD3 UR4, UPT, UPT, UR48, 0x1a00, URZ ;  /* 0x00001a0030047890 */ /* 0x000fe2000fffe0ff */
[----:B------:R-:W-:Y:S03]  /*7300*/  UMOV UR6, UR42 ;  /* 0x0000002a00067c82 */ /* 0x000fe60008000000 */
[----:B------:R2:W-:Y:S01]  /*7310*/  UTMASTG.3D [UR8], [UR12] ;  /* 0x000000080c0073b5 */ /* 0x0005e20008010000 */
[----:B------:R-:W-:Y:S04]  /*7320*/  UMOV UR7, UR36 ;  /* 0x0000002400077c82 */ /* 0x000fe80008000000 */
[----:B------:R2:W-:Y:S01]  /*7330*/  UTMASTG.3D [UR4], [UR12] ;  /* 0x000000040c0073b5 */ /* 0x0005e20008010000 */
[----:B------:R0:W-:Y:S01]  /*7340*/  UTMACMDFLUSH ;  /* 0x00000000000079b7 */ /* 0x0001e20000000000 */
[----:B--2---:R-:W-:Y:S04]  /*7350*/  DEPBAR.LE SB0, 0x1 ;  /* 0x000080400000791a */ /* 0x004fe80000000000 */
.L_x_126:
[----:B------:R-:W-:Y:S05]  /*7360*/  BSYNC.RECONVERGENT B0 ;  /* 0x0000000000007941 */ /* 0x000fea0003800200 */
.L_x_125:
[----:B------:R-:W-:Y:S01]  /*7370*/  BAR.SYNC.DEFER_BLOCKING 0x1, 0x80 ;  /* 0x0042000000007b1d */ /* 0x000fe20000010000 */
[----:B------:R-:W-:Y:S04]  /*7380*/  UIADD3 UR40, UPT, UPT, UR51, 0x1, URZ ;  /* 0x0000000133287890 */ /* 0x000fe8000fffe0ff */
[----:B------:R-:W-:Y:S04]  /*7390*/  UISETP.NE.AND UP0, UPT, UR40, 0x4, UPT ;  /* 0x000000042800788c */ /* 0x000fe8000bf05270 */
[----:B------:R-:W-:Y:S01]  /*73a0*/  USEL UR40, UR40, URZ, UP0 ;  /* 0x000000ff28287287 */ /* 0x000fe20008000000 */
[----:B------:R2:W-:Y:S01]  /*73b0*/  @P6 SYNCS.ARRIVE.TRANS64.RED.A1T0 RZ, [R82+URZ], RZ ;  /* 0x000000ff52ff69a7 */ /* 0x0005e200081004ff */
[----:B------:R-:W-:Y:S01]  /*73c0*/  BSSY B1, `(.L_x_127) ;  /* 0x0000013000017945 */ /* 0x000fe20003800000 */
[----:B------:R-:W3:Y:S02]  /*73d0*/  @P6 SYNCS.PHASECHK.TRANS64.TRYWAIT P0, [R83+URZ+0x40], R88 ;  /* 0x00004058530065a7 */ /* 0x000ee400080011ff */
[----:B---3--:R-:W-:Y:S01]  /*73e0*/  @P6 SEL R39, RZ, 0x1, !P0 ;  /* 0x00000001ff276807 */ /* 0x008fe20004000000 */
[----:B--2---:R-:W-:Y:S06]  /*73f0*/  @!P6 BRA `(.L_x_128) ;  /* 0x00000000003ce947 */ /* 0x004fec0003800000 */
[----:B------:R-:W-:Y:S01]  /*7400*/  ISETP.NE.AND P1, PT, R80, RZ, PT ;  /* 0x000000ff5000720c */ /* 0x000fe20003f25270 */
[----:B------:R-:W-:Y:S01]  /*7410*/  BSSY B0, `(.L_x_129) ;  /* 0x0000009000007945 */ /* 0x000fe20003800000 */
[----:B------:R-:W-:Y:S11]  /*7420*/  ISETP.NE.AND P0, PT, R39, RZ, PT ;  /* 0x000000ff2700720c */ /* 0x000ff60003f05270 */
[----:B------:R-:W-:Y:S05]  /*7430*/  @P1 IMAD R2, R38, 0x1000, R77 ;  /* 0x0000100026021824 */ /* 0x000fea00078e024d */
[----:B------:R-:W-:Y:S05]  /*7440*/  @P1 IADD3 R0, PT, PT, R2, UR48, RZ ;  /* 0x0000003002001c10 */ /* 0x000fea000fffe0ff */
[----:B------:R-:W-:Y:S01]  /*7450*/  @P1 IMAD.IADD R0, R81, 0x1, R0 ;  /* 0x0000000151001824 */ /* 0x000fe200078e0200 */
[----:B------:R-:W-:Y:S06]  /*7460*/  @P0 BRA `(.L_x_130) ;  /* 0x00000000000c0947 */ /* 0x000fec0003800000 */
[----:B------:R-:W-:Y:S04]  /*7470*/  SHF.L.U32 R4, R71, 0x1f, RZ ;  /* 0x0000001f47047819 */ /* 0x000fe800000006ff */
[----:B------:R-:W2:Y:S02]  /*7480*/  SYNCS.PHASECHK.TRANS64.TRYWAIT P0, [R83+URZ+0x40], R4 ;  /* 0x00004004530075a7 */ /* 0x000ea400080011ff */
[----:B--2---:R-:W-:Y:S05]  /*7490*/  @!P0 BRA `(.L_x_131) ;  /* 0x0000001c00f08947 */ /* 0x004fea0003800000 */
.L_x_130:
[----:B------:R-:W-:Y:S05]  /*74a0*/  BSYNC B0 ;  /* 0x0000000000007941 */ /* 0x000fea0003800000 */
.L_x_129:
[----:B------:R-:W-:Y:S02]  /*74b0*/  ISETP.NE.AND P0, PT, R80, RZ, PT ;  /* 0x000000ff5000720c */ /* 0x000fe40003f05270 */
[----:B------:R-:W-:Y:S11]  /*74c0*/  IADD3 R38, PT, PT, R38, 0x1, RZ ;  /* 0x0000000126267810 */ /* 0x000ff60007ffe0ff */
[----:B------:R3:W4:Y:S04]  /*74d0*/  @P0 LDS.128 R40, [R2+UR48+0x200] ;  /* 0x0002003002280984 */ /* 0x0007280008000c00 */
[----:B------:R3:W1:Y:S02]  /*74e0*/  @P0 LDS.128 R48, [R0+0x200] ;  /* 0x0002000000300984 */ /* 0x0006640000000c00 */
.L_x_128:
[----:B------:R-:W-:Y:S05]  /*74f0*/  BSYNC B1 ;  /* 0x0000000000017941 */ /* 0x000fea0003800000 */
.L_x_127:
[----:B------:R-:W-:Y:S05]  /*7500*/  VIADD R3, R34, 0x20 ;  /* 0x0000002022037836 */ /* 0x000fea0000000000 */
[----:B------:R-:W-:Y:S04]  /*7510*/  SHF.R.U32.HI R3, RZ, 0x15, R3 ;  /* 0x00000015ff037819 */ /* 0x000fe80000011603 */
[----:B------:R-:W-:Y:S11]  /*7520*/  LOP3.LUT P0, RZ, R3, 0x3, R66, 0x48, !PT ;  /* 0x0000000303ff7812 */ /* 0x000ff60007804842 */
[----:B------:R-:W-:Y:S02]  /*7530*/  @!UPT UIADD3 URZ, UPT, UPT, URZ, URZ, URZ ;  /* 0x000000fffffff290 */ /* 0x000fe4000fffe0ff */
[----:B------:R-:W-:Y:S05]  /*7540*/  @!P0 BRA `(.L_x_132) ;  /* 0x0000000000408947 */ /* 0x000fea0003800000 */
[----:B------:R-:W5:Y:S01]  /*7550*/  LDCU.64 UR8, c[0x4][0x70] ;  /* 0x01000e00ff0877ac */ /* 0x000f620008000a00 */
[----:B------:R-:W-:Y:S01]  /*7560*/  MOV R3, 0x0 ;  /* 0x0000000000037802 */ /* 0x000fe20000000f00 */
[----:B------:R-:W-:Y:S02]  /*7570*/  HFMA2 R12, -RZ, RZ, 0, 5.9604644775390625e-08 ;  /* 0x00000001ff0c7431 */ /* 0x000fe400000001ff */
[----:B------:R-:W-:Y:S02]  /*7580*/  IMAD.MOV.U32 R8, RZ, RZ, 0x192 ;  /* 0x00000192ff087424 */ /* 0x000fe400078e00ff */
[----:B------:R-:W-:Y:S01]  /*7590*/  IMAD.MOV.U32 R13, RZ, RZ, RZ ;  /* 0x000000ffff0d7224 */ /* 0x000fe200078e00ff */
[----:B------:R-:W4:Y:S01]  /*75a0*/  LDCU.64 UR6, c[0x4][0x78] ;  /* 0x01000f00ff0677ac */ /* 0x000f220008000a00 */
[----:B---3--:R-:W3:Y:S01]  /*75b0*/  LDC.64 R2, c[0x4][R3] ;  /* 0x0100000003027b82 */ /* 0x008ee20000000a00 */
[----:B------:R-:W1:Y:S01]  /*75c0*/  LDCU.64 UR4, c[0x4][0x10] ;  /* 0x01000200ff0477ac */ /* 0x000e620008000a00 */
[----:B-----5:R-:W-:Y:S01]  /*75d0*/  MOV R5, UR9 ;  /* 0x0000000900057c02 */ /* 0x020fe20008000f00 */
[----:B--2---:R-:W-:Y:S01]  /*75e0*/  IMAD.U32 R4, RZ, RZ, UR8 ;  /* 0x00000008ff047e24 */ /* 0x004fe2000f8e00ff */
[----:B----4-:R-:W-:Y:S01]  /*75f0*/  MOV R7, UR7 ;  /* 0x0000000700077c02 */ /* 0x010fe20008000f00 */
[----:B------:R-:W-:Y:S01]  /*7600*/  IMAD.U32 R6, RZ, RZ, UR6 ;  /* 0x00000006ff067e24 */ /* 0x000fe2000f8e00ff */
[----:B-1----:R-:W-:Y:S01]  /*7610*/  MOV R11, UR5 ;  /* 0x00000005000b7c02 */ /* 0x002fe20008000f00 */
[----:B------:R-:W-:Y:S02]  /*7620*/  IMAD.U32 R10, RZ, RZ, UR4 ;  /* 0x00000004ff0a7e24 */ /* 0x000fe4000f8e00ff */
[----:B------:R-:W-:Y:S07]  /*7630*/  LEPC R20, `(.L_x_132) ;  /* 0x000000001014794e */ /* 0x000fee0000000000 */
[----:B---3--:R-:W-:Y:S05]  /*7640*/  CALL.ABS.NOINC R2 ;  /* 0x0000000002007343 */ /* 0x008fea0003c00000 */
.L_x_132:
        /* <DEDUP_REMOVED lines=8> */
[----:B--2---:R-:W-:Y:S01]  /*76d0*/  MOV R83, UR37 ;  /* 0x0000002500537c02 */ /* 0x004fe20008000f00 */
[----:B-1----:R-:W-:Y:S01]  /*76e0*/  HADD2.F32 R37, -RZ, R48.H0_H0 ;  /* 0x20000030ff257230 */ /* 0x002fe20000004100 */
[----:B------:R-:W-:Y:S01]  /*76f0*/  @P6 LEA R82, R82, UR48, 0x3 ;  /* 0x0000003052526c11 */ /* 0x000fe2000f8e18ff */
[----:B------:R-:W-:Y:S01]  /*7700*/  BSSY.RECONVERGENT B0, `(.L_x_133) ;  /* 0x0000052000007945 */ /* 0x000fe20003800200 */
[----:B------:R-:W-:Y:S02]  /*7710*/  LEA R88, R38, UR48, 0x3 ;  /* 0x0000003026587c11 */ /* 0x000fe4000f8e18ff */
[----:B------:R-:W-:Y:S01]  /*7720*/  @P6 IADD3 R82, PT, PT, R82, 0x60, RZ ;  /* 0x0000006052526810 */ /* 0x000fe20007ffe0ff */
[----:B------:R-:W3:Y:S03]  /*7730*/  LDTM.x16 R4, tmem[UR4+0x20] ;  /* 0x00002004000479ee */ /* 0x000ee60008240000 */
[----:B------:R-:W-:Y:S02]  /*7740*/  @P6 PRMT R82, R83, 0x654, R82 ;  /* 0x0000065453526816 */ /* 0x000fe40000000052 */
[----:B------:R-:W-:Y:S01]  /*7750*/  @P6 SHF.L.U32 R83, R71, 0x1f, RZ ;  /* 0x0000001f47536819 */ /* 0x000fe200000006ff */
[C---:B---3--:R-:W-:Y:S01]  /*7760*/  FMUL R0, R32.reuse, R4 ;  /* 0x0000000420007220 */ /* 0x048fe20000400000 */
        /* <DEDUP_REMOVED lines=75> */
.L_x_134:
[----:B------:R-:W-:Y:S05]  /*7c20*/  BSYNC.RECONVERGENT B0 ;  /* 0x0000000000007941 */ /* 0x000fea0003800200 */
.L_x_133:
        /* <DEDUP_REMOVED lines=19> */
.L_x_138:
[----:B------:R-:W-:Y:S05]  /*7d60*/  BSYNC B0 ;  /* 0x0000000000007941 */ /* 0x000fea0003800000 */
.L_x_137:
[----:B------:R-:W-:Y:S11]  /*7d70*/  ISETP.NE.AND P0, PT, R80, RZ, PT ;  /* 0x000000ff5000720c */ /* 0x000ff60003f05270 */
[----:B------:R-:W-:Y:S02]  /*7d80*/  @!UPT UIADD3 URZ, UPT, UPT, URZ, URZ, URZ ;  /* 0x000000fffffff290 */ /* 0x000fe4000fffe0ff */
[----:B------:R3:W4:Y:S04]  /*7d90*/  @P0 LDS.128 R40, [R38+UR48+0x200] ;  /* 0x0002003026280984 */ /* 0x0007280008000c00 */
[----:B------:R3:W1:Y:S02]  /*7da0*/  @P0 LDS.128 R48, [R81+0x200] ;  /* 0x0002000051300984 */ /* 0x0006640000000c00 */
.L_x_136:
[----:B------:R-:W-:Y:S05]  /*7db0*/  BSYNC B1 ;  /* 0x0000000000017941 */ /* 0x000fea0003800000 */
.L_x_135:
        /* <DEDUP_REMOVED lines=11> */
[----:B------:R-:W1:Y:S01]  /*7e70*/  LDC.64 R2, c[0x4][R3] ;  /* 0x0100000003027b82 */ /* 0x000e620000000a00 */
[----:B------:R-:W3:Y:S01]  /*7e80*/  LDCU.64 UR4, c[0x4][0x10] ;  /* 0x01000200ff0477ac */ /* 0x000ee20008000a00 */
[----:B--2---:R-:W-:Y:S01]  /*7e90*/  MOV R5, UR9 ;  /* 0x0000000900057c02 */ /* 0x004fe20008000f00 */
[----:B------:R-:W-:Y:S01]  /*7ea0*/  IMAD.U32 R4, RZ, RZ, UR8 ;  /* 0x00000008ff047e24 */ /* 0x000fe2000f8e00ff */
[----:B-----5:R-:W-:Y:S01]  /*7eb0*/  MOV R7, UR7 ;  /* 0x0000000700077c02 */ /* 0x020fe20008000f00 */
[----:B------:R-:W-:Y:S01]  /*7ec0*/  IMAD.U32 R6, RZ, RZ, UR6 ;  /* 0x00000006ff067e24 */ /* 0x000fe2000f8e00ff */
[----:B---3--:R-:W-:Y:S01]  /*7ed0*/  MOV R11, UR5 ;  /* 0x00000005000b7c02 */ /* 0x008fe20008000f00 */
[----:B------:R-:W-:Y:S02]  /*7ee0*/  IMAD.U32 R10, RZ, RZ, UR4 ;  /* 0x00000004ff0a7e24 */ /* 0x000fe4000f8e00ff */
[----:B------:R-:W-:Y:S07]  /*7ef0*/  LEPC R20, `(.L_x_140) ;  /* 0x000000001014794e */ /* 0x000fee0000000000 */
[----:B-1--4-:R-:W-:Y:S05]  /*7f00*/  CALL.ABS.NOINC R2 ;  /* 0x0000000002007343 */ /* 0x012fea0003c00000 */
.L_x_140:
[----:B------:R-:W-:Y:S01]  /*7f10*/  ISETP.NE.AND P0, PT, R72, RZ, PT ;  /* 0x000000ff4800720c */ /* 0x000fe20003f05270 */
[----:B------:R-:W-:Y:S05]  /*7f20*/  WARPSYNC.ALL ;  /* 0x0000000000007948 */ /* 0x000fea0003800000 */
[----:B------:R-:W-:Y:S01]  /*7f30*/  R2UR UR4, R34 ;  /* 0x00000000220472ca */ /* 0x000fe200000e0000 */
[--C-:B----4-:R-:W-:Y:S01]  /*7f40*/  HADD2.F32 R20, -RZ, R40.reuse.H0_H0 ;  /* 0x20000028ff147230 */ /* 0x110fe20000004100 */
[----:B------:R-:W-:Y:S01]  /*7f50*/  IADD3 R74, PT, PT, R74, 0xd0, RZ ;  /* 0x000000d04a4a7810 */ /* 0x000fe20007ffe0ff */
[----:B------:R-:W-:Y:S01]  /*7f60*/  HADD2.F32 R36, -RZ, R40.H1_H1 ;  /* 0x30000028ff247230 */ /* 0x000fe20000004100 */
[----:B------:R-:W-:Y:S01]  /*7f70*/  BSSY.RECONVERGENT B0, `(.L_x_141) ;  /* 0x0000053000007945 */ /* 0x000fe20003800200 */
[--C-:B------:R-:W-:Y:S01]  /*7f80*/  HADD2.F32 R21, -RZ, R41.reuse.H0_H0 ;  /* 0x20000029ff157230 */ /* 0x100fe20000004100 */
[----:B------:R-:W-:Y:S01]  /*7f90*/  LOP3.LUT R74, R74, 0xfefffff8, RZ, 0xc0, !PT ;  /* 0xfefffff84a4a7812 */ /* 0x000fe200078ec0ff */
[----:B---3--:R-:W-:Y:S02]  /*7fa0*/  HADD2.F32 R38, -RZ, R41.H1_H1 ;  /* 0x30000029ff267230 */ /* 0x008fe40000004100 */
[--C-:B------:R-:W-:Y:S02]  /*7fb0*/  HADD2.F32 R37, -RZ, R42.reuse.H0_H0 ;  /* 0x2000002aff257230 */ /* 0x100fe40000004100 */
[----:B------:R-:W-:Y:S02]  /*7fc0*/  HADD2.F32 R40, -RZ, R42.H1_H1 ;  /* 0x3000002aff287230 */ /* 0x000fe40000004100 */
[----:B------:R-:W2:Y:S01]  /*7fd0*/  LDTM.x16 R4, tmem[UR4+0x30] ;  /* 0x00003004000479ee */ /* 0x000ea20008240000 */
[----:B------:R-:W-:Y:S01]  /*7fe0*/  NOP ;  /* 0x0000000000007918 */ /* 0x000fe20000000000 */
[----:B--2---:R2:W-:Y:S01]  /*7ff0*/  SYNCS.ARRIVE.TRANS64.RED.A1T0 RZ, [R74+URZ], RZ ;  /* 0x000000ff4aff79a7 */ /* 0x0045e200081004ff */
[--C-:B------:R-:W-:Y:S02]  /*8000*/  HADD2.F32 R39, -RZ, R43.reuse.H0_H0 ;  /* 0x2000002bff277230 */ /* 0x100fe40000004100 */
[----:B------:R-:W-:Y:S02]  /*8010*/  HADD2.F32 R42, -RZ, R43.H1_H1 ;  /* 0x3000002bff2a7230 */ /* 0x000fe40000004100 */
[--C-:B-1----:R-:W-:Y:S02]  /*8020*/  HADD2.F32 R41, -RZ, R48.reuse.H0_H0 ;  /* 0x20000030ff297230 */ /* 0x102fe40000004100 */
[----:B------:R-:W-:Y:S02]  /*8030*/  HADD2.F32 R43, -RZ, R48.H1_H1 ;  /* 0x30000030ff2b7230 */ /* 0x000fe40000004100 */
[--C-:B------:R-:W-:Y:S02]  /*8040*/  HADD2.F32 R44, -RZ, R49.reuse.H0_H0 ;  /* 0x20000031ff2c7230 */ /* 0x100fe40000004100 */
[----:B------:R-:W-:Y:S02]  /*8050*/  HADD2.F32 R46, -RZ, R49.H1_H1 ;  /* 0x30000031ff2e7230 */ /* 0x000fe40000004100 */
[--C-:B------:R-:W-:Y:S02]  /*8060*/  HADD2.F32 R45, -RZ, R50.reuse.H0_H0 ;  /* 0x20000032ff2d7230 */ /* 0x100fe40000004100 */
[----:B------:R-:W-:Y:S02]  /*8070*/  HADD2.F32 R48, -RZ, R50.H1_H1 ;  /* 0x30000032ff307230 */ /* 0x000fe40000004100 */
[--C-:B------:R-:W-:Y:S02]  /*8080*/  HADD2.F32 R47, -RZ, R51.reuse.H0_H0 ;  /* 0x20000033ff2f7230 */ /* 0x100fe40000004100 */
[----:B------:R-:W-:Y:S02]  /*8090*/  HADD2.F32 R50, -RZ, R51.H1_H1 ;  /* 0x30000033ff327230 */ /* 0x000fe40000004100 */
[C---:B------:R-:W-:Y:S01]  /*80a0*/  FMUL R4, R32.reuse, R4 ;  /* 0x0000000420047220 */ /* 0x040fe20000400000 */
[C---:B------:R-:W-:Y:S01]  /*80b0*/  FMUL R5, R32.reuse, R5 ;  /* 0x0000000520057220 */ /* 0x040fe20000400000 */
[C---:B------:R-:W-:Y:S01]  /*80c0*/  FMUL R6, R32.reuse, R6 ;  /* 0x0000000620067220 */ /* 0x040fe20000400000 */
[C---:B------:R-:W-:Y:S01]  /*80d0*/  FMUL R7, R32.reuse, R7 ;  /* 0x0000000720077220 */ /* 0x040fe20000400000 */
[C---:B------:R-:W-:Y:S01]  /*80e0*/  FFMA R4, R35.reuse, R20, R4 ;  /* 0x0000001423047223 */ /* 0x040fe20000000004 */
        /* <DEDUP_REMOVED lines=21> */
[----:B------:R-:W-:Y:S01]  /*8240*/  FFMA R15, R35, R46, R15 ;  /* 0x0000002e230f7223 */ /* 0x000fe2000000000f */
        /* <DEDUP_REMOVED lines=20> */
[----:B-1----:R-:W1:Y:S02]  /*8390*/  FENCE.VIEW.ASYNC.S ;  /* 0x00000000000073c6 */ /* 0x002e640000000000 */
[----:B-1----:R-:W-:Y:S06]  /*83a0*/  BAR.SYNC.DEFER_BLOCKING 0x1, 0x80 ;  /* 0x0042000000007b1d */ /* 0x002fec0000010000 */
        /* <DEDUP_REMOVED lines=14> */
[----:B-1----:R-:W-:Y:S04]  /*8490*/  DEPBAR.LE SB0, 0x1 ;  /* 0x000080400000791a */ /* 0x002fe80000000000 */
.L_x_142:
[----:B------:R-:W-:Y:S05]  /*84a0*/  BSYNC.RECONVERGENT B0 ;  /* 0x0000000000007941 */ /* 0x000fea0003800200 */
.L_x_141:
[----:B------:R-:W-:Y:S01]  /*84b0*/  BAR.SYNC.DEFER_BLOCKING 0x1, 0x80 ;  /* 0x0042000000007b1d */ /* 0x000fe20000010000 */
[----:B------:R-:W-:Y:S01]  /*84c0*/  UISETP.NE.AND UP0, UPT, UR49, -0x4, UPT ;  /* 0xfffffffc3100788c */ /* 0x000fe2000bf05270 */
[----:B------:R-:W-:Y:S08]  /*84d0*/  IADD3 R0, PT, PT, R30, 0x1, RZ ;  /* 0x000000011e007810 */ /* 0x000ff00007ffe0ff */
[----:B------:R-:W-:Y:S05]  /*84e0*/  BRA.U !UP0, `(.L_x_143) ;  /* 0x0000000108287547 */ /* 0x000fea000b800000 */
[----:B------:R-:W-:Y:S01]  /*84f0*/  ISETP.NE.AND P0, PT, R78, RZ, PT ;  /* 0x000000ff4e00720c */ /* 0x000fe20003f05270 */
[----:B------:R-:W-:Y:S01]  /*8500*/  IMAD.U32 R3, RZ, RZ, UR51 ;  /* 0x00000033ff037e24 */ /* 0x000fe2000f8e00ff */
[----:B------:R-:W-:Y:S01]  /*8510*/  UIADD3 UR51, UPT, UPT, UR51, 0x1, URZ ;  /* 0x0000000133337890 */ /* 0x000fe2000fffe0ff */
[----:B------:R-:W-:Y:S03]  /*8520*/  IMAD.U32 R2, RZ, RZ, UR37 ;  /* 0x00000025ff027e24 */ /* 0x000fe6000f8e00ff */
[----:B------:R-:W-:Y:S04]  /*8530*/  UISETP.NE.AND UP0, UPT, UR51, 0x4, UPT ;  /* 0x000000043300788c */ /* 0x000fe8000bf05270 */
[----:B------:R-:W-:Y:S03]  /*8540*/  USEL UR51, UR51, URZ, UP0 ;  /* 0x000000ff33337287 */ /* 0x000fe60008000000 */
[----:B------:R-:W-:Y:S05]  /*8550*/  @P0 LEA R3, R3, UR48, 0x3 ;  /* 0x0000003003030c11 */ /* 0x000fea000f8e18ff */
[----:B------:R-:W-:Y:S05]  /*8560*/  @P0 VIADD R3, R3, 0x60 ;  /* 0x0000006003030836 */ /* 0x000fea0000000000 */
[----:B------:R-:W-:Y:S04]  /*8570*/  @P0 PRMT R2, R2, 0x654, R3 ;  /* 0x0000065402020816 */ /* 0x000fe80000000003 */
[----:B------:R1:W-:Y:S03]  /*8580*/  @P0 SYNCS.ARRIVE.TRANS64.RED.A1T0 RZ, [R2+URZ], RZ ;  /* 0x000000ff02ff09a7 */ /* 0x0003e600081004ff */
.L_x_143:
[----:B------:R-:W-:Y:S01]  /*8590*/  ISETP.NE.AND P2, PT, R73, RZ, PT ;  /* 0x000000ff4900720c */ /* 0x000fe20003f45270 */
[----:B------:R-:W-:Y:S01]  /*85a0*/  UIADD3 UR49, UPT, UPT, UR49, 0x4, URZ ;  /* 0x0000000431317890 */ /* 0x000fe2000fffe0ff */
[----:B------:R-:W-:Y:S01]  /*85b0*/  ISETP.NE.AND P0, PT, R76, 0x2, PT ;  /* 0x000000024c00780c */ /* 0x000fe20003f05270 */
[----:B------:R-:W-:Y:S01]  /*85c0*/  IMAD.IADD R20, R29, 0x1, R58 ;  /* 0x000000011d147824 */ /* 0x000fe200078e023a */
[----:B------:R-:W-:Y:S01]  /*85d0*/  ISETP.NE.AND P1, PT, R0, 0x4, PT ;  /* 0x000000040000780c */ /* 0x000fe20003f25270 */
[----:B------:R-:W-:Y:S01]  /*85e0*/  IMAD.IADD R21, R31, 0x1, R60 ;  /* 0x000000011f157824 */ /* 0x000fe200078e023c */
[----:B-1----:R-:W-:Y:S02]  /*85f0*/  SEL R2, RZ, 0x1, P0 ;  /* 0x00000001ff027807 */ /* 0x002fe40000000000 */
[----:B------:R-:W-:Y:S02]  /*8600*/  SEL R3, RZ, 0x1, P1 ;  /* 0x00000001ff037807 */ /* 0x000fe40000800000 */
[----:B------:R-:W-:Y:S02]  /*8610*/  LOP3.LUT R69, R69, R2, RZ, 0x3c, !PT ;  /* 0x0000000245457212 */ /* 0x000fe400078e3cff */
[----:B------:R-:W-:Y:S02]  /*8620*/  LOP3.LUT R70, R70, R3, RZ, 0x3c, !PT ;  /* 0x0000000346467212 */ /* 0x000fe400078e3cff */
[----:B------:R-:W-:Y:S02]  /*8630*/  @P2 R2UR UR36, R68 ;  /* 0x00000000442422ca */ /* 0x000fe400000e0000 */
[----:B------:R-:W-:Y:S02]  /*8640*/  SEL R76, R76, RZ, P0 ;  /* 0x000000ff4c4c7207 */ /* 0x000fe40000000000 */
[----:B------:R-:W-:Y:S01]  /*8650*/  SEL R30, R0, RZ, P1 ;  /* 0x000000ff001e7207 */ /* 0x000fe20000800000 */
[----:B------:R-:W-:Y:S10]  /*8660*/  @P2 BRA `(.L_x_144) ;  /* 0xffffffcc00d42947 */ /* 0x000ff4000383ffff */
[----:B------:R-:W-:-:S09]  /*8670*/  UISETP.NE.AND UP0, UPT, UR50, URZ, UPT ;  /* 0x000000ff3200728c */ /* 0x000fd2000bf05270 */
[----:B------:R-:W-:Y:S05]  /*8680*/  BRA.U !UP0, `(.L_x_145) ;  /* 0x0000000108487547 */ /* 0x000fea000b800000 */
[----:B------:R-:W1:Y:S02]  /*8690*/  LDCU.64 UR4, c[0x0][0x890] ;  /* 0x00011200ff0477ac */ /* 0x000e640008000a00 */
[----:B-1----:R-:W-:-:S04]  /*86a0*/  UISETP.NE.U32.AND UP0, UPT, UR4, URZ, UPT ;  /* 0x000000ff0400728c */ /* 0x002fc8000bf05070 */
[----:B------:R-:W-:-:S09]  /*86b0*/  UISETP.NE.AND.EX UP0, UPT, UR5, URZ, UPT, UP0 ;  /* 0x000000ff0500728c */ /* 0x000fd2000bf05300 */
[----:B------:R-:W-:Y:S05]  /*86c0*/  BRA.U UP0, `(.L_x_146) ;  /* 0x00000001000c7547 */ /* 0x000fea000b800000 */
[----:B------:R-:W-:-:S13]  /*86d0*/  FSETP.NEU.AND P0, PT, R35, RZ, PT ;  /* 0x000000ff2300720b */ /* 0x000fda0003f0d000 */
[----:B------:R-:W-:Y:S05]  /*86e0*/  @!P0 EXIT ;  /* 0x000000000000894d */ /* 0x000fea0003800000 */
[----:B------:R-:W-:Y:S05]  /*86f0*/  BRA `(.L_x_145) ;  /* 0x00000000002c7947 */ /* 0x000fea0003800000 */
.L_x_146:
[----:B------:R-:W-:Y:S01]  /*8700*/  ISETP.NE.AND P0, PT, R75, RZ, PT ;  /* 0x000000ff4b00720c */ /* 0x000fe20003f05270 */
[----:B------:R-:W-:-:S12]  /*8710*/  BSSY.RECONVERGENT B0, `(.L_x_145) ;  /* 0x0000009000007945 */ /* 0x000fd80003800200 */
[----:B------:R-:W-:Y:S05]  /*8720*/  @P0 BRA `(.L_x_147) ;  /* 0x0000000000140947 */ /* 0x000fea0003800000 */
[----:B------:R-:W1:Y:S02]  /*8730*/  LDCU.64 UR4, c[0x0][0x888] ;  /* 0x00011100ff0477ac */ /* 0x000e640008000a00 */
[----:B-1----:R-:W-:-:S04]  /*8740*/  ISETP.NE.U32.AND P0, PT, RZ, UR4, PT ;  /* 0x00000004ff007c0c */ /* 0x002fc8000bf05070 */
[----:B------:R-:W-:-:S13]  /*8750*/  ISETP.NE.AND.EX P0, PT, RZ, UR5, PT, P0 ;  /* 0x00000005ff007c0c */ /* 0x000fda000bf05300 */
[----:B------:R-:W-:Y:S05]  /*8760*/  @!P0 EXIT ;  /* 0x000000000000894d */ /* 0x000fea0003800000 */
[----:B------:R-:W-:Y:S05]  /*8770*/  BRA `(.L_x_148) ;  /* 0x0000000000087947 */ /* 0x000fea0003800000 */
.L_x_147:
[----:B------:R-:W-:-:S13]  /*8780*/  FSETP.NEU.AND P0, PT, R35, RZ, PT ;  /* 0x000000ff2300720b */ /* 0x000fda0003f0d000 */
[----:B------:R-:W-:Y:S05]  /*8790*/  @!P0 EXIT ;  /* 0x000000000000894d */ /* 0x000fea0003800000 */
.L_x_148:
[----:B------:R-:W-:Y:S05]  /*87a0*/  BSYNC.RECONVERGENT B0 ;  /* 0x0000000000007941 */ /* 0x000fea0003800200 */
.L_x_145:
[----:B------:R-:W-:Y:S01]  /*87b0*/  ULEA UR4, UR51, UR48, 0x3 ;  /* 0x0000003033047291 */ /* 0x000fe2000f8e18ff */
[----:B------:R-:W-:-:S04]  /*87c0*/  DEPBAR.LE SB0, 0x0 ;  /* 0x000080000000791a */ /* 0x000fc80000000000 */
[----:B------:R-:W-:-:S04]  /*87d0*/  UIADD3 UR4, UPT, UPT, UR4, 0x60, URZ ;  /* 0x0000006004047890 */ /* 0x000fc8000fffe0ff */
[----:B------:R-:W-:-:S09]  /*87e0*/  UPRMT UR4, UR37, 0x654, UR4 ;  /* 0x0000065425047896 */ /* 0x000fd20008000004 */
[----:B------:R-:W-:Y:S01]  /*87f0*/  SYNCS.ARRIVE.TRANS64.RED.A1T0 RZ, [UR4], RZ ;  /* 0x000000ffffff79a7 */ /* 0x000fe20008100404 */
[----:B------:R-:W-:Y:S05]  /*8800*/  EXIT ;  /* 0x000000000000794d */ /* 0x000fea0003800000 */
.L_x_24:
[----:B--2---:R2:W4:Y:S02]  /*8810*/  SYNCS.PHASECHK.TRANS64.TRYWAIT P0, [R3+URZ+0x100], R2 ;  /* 0x00010002030075a7 */ /* 0x00452400080011ff */
[----:B----4-:R-:W-:Y:S05]  /*8820*/  @!P0 NANOSLEEP.SYNCS 0x989680 ;  /* 0x009896800000895d */ /* 0x010fea0003900000 */
[----:B------:R-:W4:Y:S02]  /*8830*/  @!P0 SYNCS.PHASECHK.TRANS64 P0, [R3+URZ+0x100], R2 ;  /* 0x00010002030085a7 */ /* 0x000f2400080010ff */
[----:B----4-:R-:W-:Y:S05]  /*8840*/  @!P0 BRA `(.L_x_24) ;  /* 0xfffffffc00f08947 */ /* 0x010fea000383ffff */
[----:B------:R-:W-:Y:S05]  /*8850*/  BRA `(.L_x_149) ;  /* 0xffffff8c00ec7947 */ /* 0x000fea000383ffff */
.L_x_27:
[----:B-1----:R-:W-:-:S07]  /*8860*/  MOV R2, UR33 ;  /* 0x0000002100027c02 */ /* 0x002fce0008000f00 */
.L_x_150:
[----:B-1----:R1:W2:Y:S02]  /*8870*/  SYNCS.PHASECHK.TRANS64.TRYWAIT P0, [R2+URZ+0x20], R5 ;  /* 0x00002005020075a7 */ /* 0x0022a400080011ff */
[----:B--2---:R-:W-:Y:S05]  /*8880*/  @!P0 NANOSLEEP.SYNCS 0x989680 ;  /* 0x009896800000895d */ /* 0x004fea0003900000 */
[----:B------:R-:W2:Y:S02]  /*8890*/  @!P0 SYNCS.PHASECHK.TRANS64 P0, [R2+URZ+0x20], R5 ;  /* 0x00002005020085a7 */ /* 0x000ea400080010ff */
[----:B--2---:R-:W-:Y:S05]  /*88a0*/  @!P0 BRA `(.L_x_150) ;  /* 0xfffffffc00f08947 */ /* 0x004fea000383ffff */
[----:B------:R-:W-:Y:S05]  /*88b0*/  BRA `(.L_x_26) ;  /* 0xffffff9000507947 */ /* 0x000fea000383ffff */
.L_x_34:
[----:B-1----:R-:W-:-:S07]  /*88c0*/  MOV R2, UR17 ;  /* 0x0000001100027c02 */ /* 0x002fce0008000f00 */
.L_x_151:
[----:B-1----:R1:W2:Y:S02]  /*88d0*/  SYNCS.PHASECHK.TRANS64.TRYWAIT P0, [R2+URZ+0x20], R5 ;  /* 0x00002005020075a7 */ /* 0x0022a400080011ff */
[----:B--2---:R-:W-:Y:S05]  /*88e0*/  @!P0 NANOSLEEP.SYNCS 0x989680 ;  /* 0x009896800000895d */ /* 0x004fea0003900000 */
[----:B------:R-:W2:Y:S02]  /*88f0*/  @!P0 SYNCS.PHASECHK.TRANS64 P0, [R2+URZ+0x20], R5 ;  /* 0x00002005020085a7 */ /* 0x000ea400080010ff */
[----:B--2---:R-:W-:Y:S05]  /*8900*/  @!P0 BRA `(.L_x_151) ;  /* 0xfffffffc00f08947 */ /* 0x004fea000383ffff */
[----:B------:R-:W-:Y:S05]  /*8910*/  BRA `(.L_x_33) ;  /* 0xffffff9400087947 */ /* 0x000fea000383ffff */
.L_x_39:
[----:B-1----:R1:W2:Y:S02]  /*8920*/  SYNCS.PHASECHK.TRANS64.TRYWAIT P0, [R2+URZ+0x90], R3 ;  /* 0x00009003020075a7 */ /* 0x0022a400080011ff */
[----:B--2---:R-:W-:Y:S05]  /*8930*/  @!P0 NANOSLEEP.SYNCS 0x989680 ;  /* 0x009896800000895d */ /* 0x004fea0003900000 */
[----:B------:R-:W2:Y:S02]  /*8940*/  @!P0 SYNCS.PHASECHK.TRANS64 P0, [R2+URZ+0x90], R3 ;  /* 0x00009003020085a7 */ /* 0x000ea400080010ff */
[----:B--2---:R-:W-:Y:S05]  /*8950*/  @!P0 BRA `(.L_x_39) ;  /* 0xfffffffc00f08947 */ /* 0x004fea000383ffff */
[----:B------:R-:W-:Y:S05]  /*8960*/  BRA `(.L_x_152) ;  /* 0xffffff9400a87947 */ /* 0x000fea000383ffff */
.L_x_43:
[----:B---3--:R-:W-:-:S07]  /*8970*/  MOV R0, UR4 ;  /* 0x0000000400007c02 */ /* 0x008fce0008000f00 */
.L_x_153:
[----:B-1----:R1:W2:Y:S02]  /*8980*/  SYNCS.PHASECHK.TRANS64.TRYWAIT P0, [R0+URZ], R3 ;  /* 0x00000003000075a7 */ /* 0x0022a400080011ff */
[----:B--2---:R-:W-:Y:S05]  /*8990*/  @!P0 NANOSLEEP.SYNCS 0x989680 ;  /* 0x009896800000895d */ /* 0x004fea0003900000 */
[----:B------:R-:W2:Y:S02]  /*89a0*/  @!P0 SYNCS.PHASECHK.TRANS64 P0, [R0+URZ], R3 ;  /* 0x00000003000085a7 */ /* 0x000ea400080010ff */
[----:B--2---:R-:W-:Y:S05]  /*89b0*/  @!P0 BRA `(.L_x_153) ;  /* 0xfffffffc00f08947 */ /* 0x004fea000383ffff */
[----:B------:R-:W-:Y:S05]  /*89c0*/  BRA `(.L_x_154) ;  /* 0xffffff9c00187947 */ /* 0x000fea000383ffff */
.L_x_44:
[----:B---3--:R-:W-:-:S07]  /*89d0*/  MOV R0, UR4 ;  /* 0x0000000400007c02 */ /* 0x008fce0008000f00 */
.L_x_155:
[----:B-1----:R1:W2:Y:S02]  /*89e0*/  SYNCS.PHASECHK.TRANS64.TRYWAIT P0, [R0+URZ], R3 ;  /* 0x00000003000075a7 */ /* 0x0022a400080011ff */
[----:B--2---:R-:W-:Y:S05]  /*89f0*/  @!P0 NANOSLEEP.SYNCS 0x989680 ;  /* 0x009896800000895d */ /* 0x004fea0003900000 */
[----:B------:R-:W2:Y:S02]  /*8a00*/  @!P0 SYNCS.PHASECHK.TRANS64 P0, [R0+URZ], R3 ;  /* 0x00000003000085a7 */ /* 0x000ea400080010ff */
[----:B--2---:R-:W-:Y:S05]  /*8a10*/  @!P0 BRA `(.L_x_155) ;  /* 0xfffffffc00f08947 */ /* 0x004fea000383ffff */
[----:B------:R-:W-:Y:S05]  /*8a20*/  BRA `(.L_x_156) ;  /* 0xffffff9c00247947 */ /* 0x000fea000383ffff */
.L_x_45:
[----:B---3--:R-:W-:-:S07]  /*8a30*/  MOV R0, UR4 ;  /* 0x0000000400007c02 */ /* 0x008fce0008000f00 */
.L_x_157:
[----:B-1----:R1:W2:Y:S02]  /*8a40*/  SYNCS.PHASECHK.TRANS64.TRYWAIT P0, [R0+URZ], R3 ;  /* 0x00000003000075a7 */ /* 0x0022a400080011ff */
[----:B--2---:R-:W-:Y:S05]  /*8a50*/  @!P0 NANOSLEEP.SYNCS 0x989680 ;  /* 0x009896800000895d */ /* 0x004fea0003900000 */
[----:B------:R-:W2:Y:S02]  /*8a60*/  @!P0 SYNCS.PHASECHK.TRANS64 P0, [R0+URZ], R3 ;  /* 0x00000003000085a7 */ /* 0x000ea400080010ff */
[----:B--2---:R-:W-:Y:S05]  /*8a70*/  @!P0 BRA `(.L_x_157) ;  /* 0xfffffffc00f08947 */ /* 0x004fea000383ffff */
[----:B------:R-:W-:Y:S05]  /*8a80*/  BRA `(.L_x_158) ;  /* 0xffffff9c00307947 */ /* 0x000fea000383ffff */
.L_x_48:
[----:B-1----:R1:W2:Y:S02]  /*8a90*/  SYNCS.PHASECHK.TRANS64.TRYWAIT P0, [R0+URZ+0xf0], R5 ;  /* 0x0000f005000075a7 */ /* 0x0022a400080011ff */
[----:B--2---:R-:W-:Y:S05]  /*8aa0*/  @!P0 NANOSLEEP.SYNCS 0x989680 ;  /* 0x009896800000895d */ /* 0x004fea0003900000 */
[----:B------:R-:W2:Y:S02]  /*8ab0*/  @!P0 SYNCS.PHASECHK.TRANS64 P0, [R0+URZ+0xf0], R5 ;  /* 0x0000f005000085a7 */ /* 0x000ea400080010ff */
[----:B--2---:R-:W-:Y:S05]  /*8ac0*/  @!P0 BRA `(.L_x_48) ;  /* 0xfffffffc00f08947 */ /* 0x004fea000383ffff */
[----:B------:R-:W-:Y:S05]  /*8ad0*/  BRA `(.L_x_159) ;  /* 0xffffff9c00907947 */ /* 0x000fea000383ffff */
.L_x_49:
[----:B------:R-:W-:-:S07]  /*8ae0*/  MOV R0, UR5 ;  /* 0x0000000500007c02 */ /* 0x000fce0008000f00 */
.L_x_160:
[----:B-1----:R1:W2:Y:S02]  /*8af0*/  SYNCS.PHASECHK.TRANS64.TRYWAIT P0, [R0+URZ+0xa0], R7 ;  /* 0x0000a007000075a7 */ /* 0x0022a400080011ff */
[----:B--2---:R-:W-:Y:S05]  /*8b00*/  @!P0 NANOSLEEP.SYNCS 0x989680 ;  /* 0x009896800000895d */ /* 0x004fea0003900000 */
[----:B------:R-:W2:Y:S02]  /*8b10*/  @!P0 SYNCS.PHASECHK.TRANS64 P0, [R0+URZ+0xa0], R7 ;  /* 0x0000a007000085a7 */ /* 0x000ea400080010ff */
[----:B--2---:R-:W-:Y:S05]  /*8b20*/  @!P0 BRA `(.L_x_160) ;  /* 0xfffffffc00f08947 */ /* 0x004fea000383ffff */
[----:B------:R-:W-:Y:S05]  /*8b30*/  BRA `(.L_x_161) ;  /* 0xffffff9c00a07947 */ /* 0x000fea000383ffff */
.L_x_50:
[----:B-1----:R1:W2:Y:S02]  /*8b40*/  SYNCS.PHASECHK.TRANS64.TRYWAIT P1, [R0+URZ+0x90], R5 ;  /* 0x00009005000075a7 */ /* 0x0022a400080211ff */
[----:B--2---:R-:W-:Y:S05]  /*8b50*/  @!P1 NANOSLEEP.SYNCS 0x989680 ;  /* 0x009896800000995d */ /* 0x004fea0003900000 */
[----:B------:R-:W2:Y:S02]  /*8b60*/  @!P1 SYNCS.PHASECHK.TRANS64 P1, [R0+URZ+0x90], R5 ;  /* 0x00009005000095a7 */ /* 0x000ea400080210ff */
[----:B--2---:R-:W-:Y:S05]  /*8b70*/  @!P1 BRA `(.L_x_50) ;  /* 0xfffffffc00f09947 */ /* 0x004fea000383ffff */
[----:B------:R-:W-:Y:S05]  /*8b80*/  BRA `(.L_x_162) ;  /* 0xffffff9c00d07947 */ /* 0x000fea000383ffff */
.L_x_53:
[----:B------:R-:W-:-:S07]  /*8b90*/  MOV R0, UR5 ;  /* 0x0000000500007c02 */ /* 0x000fce0008000f00 */
.L_x_163:
[----:B-1----:R1:W2:Y:S02]  /*8ba0*/  SYNCS.PHASECHK.TRANS64.TRYWAIT P0, [R0+URZ+0xa0], R3 ;  /* 0x0000a003000075a7 */ /* 0x0022a400080011ff */
[----:B--2---:R-:W-:Y:S05]  /*8bb0*/  @!P0 NANOSLEEP.SYNCS 0x989680 ;  /* 0x009896800000895d */ /* 0x004fea0003900000 */
[----:B------:R-:W2:Y:S02]  /*8bc0*/  @!P0 SYNCS.PHASECHK.TRANS64 P0, [R0+URZ+0xa0], R3 ;  /* 0x0000a003000085a7 */ /* 0x000ea400080010ff */
[----:B--2---:R-:W-:Y:S05]  /*8bd0*/  @!P0 BRA `(.L_x_163) ;  /* 0xfffffffc00f08947 */ /* 0x004fea000383ffff */
[----:B------:R-:W-:Y:S05]  /*8be0*/  BRA `(.L_x_52) ;  /* 0xffffffa000247947 */ /* 0x000fea000383ffff */
.L_x_62:
[----:B-1----:R-:W-:-:S04]  /*8bf0*/  MOV R4, UR6 ;  /* 0x0000000600047c02 */ /* 0x002fc80008000f00 */
[----:B------:R1:W2:Y:S03]  /*8c00*/  SYNCS.PHASECHK.TRANS64.TRYWAIT P0, [R4+URZ+0x8], R5 ;  /* 0x00000805040075a7 */ /* 0x0002a600080011ff */
[----:B--2---:R-:W-:Y:S05]  /*8c10*/  @!P0 NANOSLEEP.SYNCS 0x989680 ;  /* 0x009896800000895d */ /* 0x004fea0003900000 */
[----:B------:R-:W2:Y:S02]  /*8c20*/  @!P0 SYNCS.PHASECHK.TRANS64 P0, [R4+URZ+0x8], R5 ;  /* 0x00000805040085a7 */ /* 0x000ea400080010ff */
[----:B--2---:R-:W-:Y:S05]  /*8c30*/  @!P0 BRA `(.L_x_62) ;  /* 0xfffffffc00ec8947 */ /* 0x004fea000383ffff */
[----:B------:R-:W-:Y:S05]  /*8c40*/  BRA `(.L_x_61) ;  /* 0xffffffa000d87947 */ /* 0x000fea000383ffff */
.L_x_64:
[----:B------:R-:W-:Y:S01]  /*8c50*/  BSSY B0, `(.L_x_164) ;  /* 0x0000006000007945 */ /* 0x000fe20003800000 */
[----:B------:R-:W-:-:S07]  /*8c60*/  MOV R15, 0xffffffff ;  /* 0xffffffff000f7802 */ /* 0x000fce0000000f00 */
[----:B-1---5:R-:W-:Y:S05]  /*8c70*/  WARPSYNC.COLLECTIVE R15, `(.L_x_165) ;  /* 0x000000000f0c7348 */ /* 0x022fea0003c00000 */
[----:B------:R-:W-:Y:S02]  /*8c80*/  ELECT P6, UR79, PT ;  /* 0x00000000004f782f */ /* 0x000fe400038c0000 */
[----:B------:R-:W-:Y:S01]  /*8c90*/  MOV R14, UR79 ;  /* 0x0000004f000e7c02 */ /* 0x000fe20008000f00 */
[----:B-1---5:R-:W-:Y:S10]  /*8ca0*/  ENDCOLLECTIVE ;  /* 0x000000000000791b */ /* 0x022ff40003800000 */
.L_x_165:
[----:B------:R-:W-:Y:S05]  /*8cb0*/  BSYNC B0 ;  /* 0x0000000000007941 */ /* 0x000fea0003800000 */
.L_x_164:
[----:B------:R-:W-:Y:S05]  /*8cc0*/  BRA `(.L_x_166) ;  /* 0xffffffa400087947 */ /* 0x000fea000383ffff */
.L_x_66:
[----:B-1----:R-:W-:-:S04]  /*8cd0*/  MOV R2, UR6 ;  /* 0x0000000600027c02 */ /* 0x002fc80008000f00 */
[----:B------:R1:W2:Y:S03]  /*8ce0*/  SYNCS.PHASECHK.TRANS64.TRYWAIT P0, [R2+URZ+0x8], R3 ;  /* 0x00000803020075a7 */ /* 0x0002a600080011ff */
[----:B--2---:R-:W-:Y:S05]  /*8cf0*/  @!P0 NANOSLEEP.SYNCS 0x989680 ;  /* 0x009896800000895d */ /* 0x004fea0003900000 */
[----:B------:R-:W2:Y:S02]  /*8d00*/  @!P0 SYNCS.PHASECHK.TRANS64 P0, [R2+URZ+0x8], R3 ;  /* 0x00000803020085a7 */ /* 0x000ea400080010ff */
[----:B--2---:R-:W-:Y:S05]  /*8d10*/  @!P0 BRA `(.L_x_66) ;  /* 0xfffffffc00ec8947 */ /* 0x004fea000383ffff */
[----:B------:R-:W-:Y:S05]  /*8d20*/  BRA `(.L_x_65) ;  /* 0xffffffa4000c7947 */ /* 0x000fea000383ffff */
.L_x_67:
[----:B-1----:R1:W2:Y:S02]  /*8d30*/  SYNCS.PHASECHK.TRANS64.TRYWAIT P0, [R0+URZ+0x90], R5 ;  /* 0x00009005000075a7 */ /* 0x0022a400080011ff */
[----:B--2---:R-:W-:Y:S05]  /*8d40*/  @!P0 NANOSLEEP.SYNCS 0x989680 ;  /* 0x009896800000895d */ /* 0x004fea0003900000 */
[----:B------:R-:W2:Y:S02]  /*8d50*/  @!P0 SYNCS.PHASECHK.TRANS64 P0, [R0+URZ+0x90], R5 ;  /* 0x00009005000085a7 */ /* 0x000ea400080010ff */
[----:B--2---:R-:W-:Y:S05]  /*8d60*/  @!P0 BRA `(.L_x_67) ;  /* 0xfffffffc00f08947 */ /* 0x004fea000383ffff */
[----:B------:R-:W-:Y:S05]  /*8d70*/  BRA `(.L_x_167) ;  /* 0xffffffa400f87947 */ /* 0x000fea000383ffff */
.L_x_69:
[----:B------:R-:W-:-:S07]  /*8d80*/  MOV R0, UR9 ;  /* 0x0000000900007c02 */ /* 0x000fce0008000f00 */
.L_x_168:
[----:B-1----:R1:W2:Y:S02]  /*8d90*/  SYNCS.PHASECHK.TRANS64.TRYWAIT P0, [R0+URZ+0xd0], R5 ;  /* 0x0000d005000075a7 */ /* 0x0022a400080011ff */
[----:B--2---:R-:W-:Y:S05]  /*8da0*/  @!P0 NANOSLEEP.SYNCS 0x989680 ;  /* 0x009896800000895d */ /* 0x004fea0003900000 */
[----:B------:R-:W2:Y:S02]  /*8db0*/  @!P0 SYNCS.PHASECHK.TRANS64 P0, [R0+URZ+0xd0], R5 ;  /* 0x0000d005000085a7 */ /* 0x000ea400080010ff */
[----:B--2---:R-:W-:Y:S05]  /*8dc0*/  @!P0 BRA `(.L_x_168) ;  /* 0xfffffffc00f08947 */ /* 0x004fea000383ffff */
[----:B------:R-:W-:Y:S05]  /*8dd0*/  BRA `(.L_x_169) ;  /* 0xffffffa800447947 */ /* 0x000fea000383ffff */
.L_x_72:
[----:B------:R-:W-:Y:S07]  /*8de0*/  MOV R0, UR8 ;  /* 0x0000000800007c02 */ /* 0x000fee0008000f00 */
.L_x_170:
[----:B-1----:R1:W2:Y:S02]  /*8df0*/  SYNCS.PHASECHK.TRANS64.TRYWAIT P0, [R0+URZ], R5 ;  /* 0x00000005000075a7 */ /* 0x0022a400080011ff */
[----:B--2---:R-:W-:Y:S05]  /*8e00*/  @!P0 NANOSLEEP.SYNCS 0x989680 ;  /* 0x009896800000895d */ /* 0x004fea0003900000 */
[----:B------:R-:W2:Y:S02]  /*8e10*/  @!P0 SYNCS.PHASECHK.TRANS64 P0, [R0+URZ], R5 ;  /* 0x00000005000085a7 */ /* 0x000ea400080010ff */
[----:B--2---:R-:W-:Y:S05]  /*8e20*/  @!P0 BRA `(.L_x_170) ;  /* 0xfffffffc00f08947 */ /* 0x004fea000383ffff */
[----:B------:R-:W-:Y:S05]  /*8e30*/  BRA `(.L_x_71) ;  /* 0xffffffa800587947 */ /* 0x000fea000383ffff */
.L_x_76:
[----:B-1----:R-:W-:-:S07]  /*8e40*/  MOV R0, UR8 ;  /* 0x0000000800007c02 */ /* 0x002fce0008000f00 */
.L_x_171:
[----:B-1----:R1:W2:Y:S02]  /*8e50*/  SYNCS.PHASECHK.TRANS64.TRYWAIT P0, [R0+URZ], R3 ;  /* 0x00000003000075a7 */ /* 0x0022a400080011ff */
[----:B--2---:R-:W-:Y:S05]  /*8e60*/  @!P0 NANOSLEEP.SYNCS 0x989680 ;  /* 0x009896800000895d */ /* 0x004fea0003900000 */
[----:B------:R-:W2:Y:S02]  /*8e70*/  @!P0 SYNCS.PHASECHK.TRANS64 P0, [R0+URZ], R3 ;  /* 0x00000003000085a7 */ /* 0x000ea400080010ff */
[----:B--2---:R-:W-:Y:S05]  /*8e80*/  @!P0 BRA `(.L_x_171) ;  /* 0xfffffffc00f08947 */ /* 0x004fea000383ffff */
[----:B------:R-:W-:Y:S05]  /*8e90*/  BRA `(.L_x_172) ;  /* 0xffffffac004c7947 */ /* 0x000fea000383ffff */
.L_x_77:
[----:B------:R-:W-:-:S07]  /*8ea0*/  MOV R0, UR8 ;  /* 0x0000000800007c02 */ /* 0x000fce0008000f00 */
.L_x_173:
[----:B-1----:R1:W2:Y:S02]  /*8eb0*/  SYNCS.PHASECHK.TRANS64.TRYWAIT P0, [R0+URZ], R3 ;  /* 0x00000003000075a7 */ /* 0x0022a400080011ff */
[----:B--2---:R-:W-:Y:S05]  /*8ec0*/  @!P0 NANOSLEEP.SYNCS 0x989680 ;  /* 0x009896800000895d */ /* 0x004fea0003900000 */
[----:B------:R-:W2:Y:S02]  /*8ed0*/  @!P0 SYNCS.PHASECHK.TRANS64 P0, [R0+URZ], R3 ;  /* 0x00000003000085a7 */ /* 0x000ea400080010ff */
[----:B--2---:R-:W-:Y:S05]  /*8ee0*/  @!P0 BRA `(.L_x_173) ;  /* 0xfffffffc00f08947 */ /* 0x004fea000383ffff */
[----:B------:R-:W-:Y:S05]  /*8ef0*/  BRA `(.L_x_174) ;  /* 0xffffffac00587947 */ /* 0x000fea000383ffff */
.L_x_78:
[----:B------:R-:W-:-:S07]  /*8f00*/  MOV R0, UR8 ;  /* 0x0000000800007c02 */ /* 0x000fce0008000f00 */
.L_x_175:
[----:B-1----:R1:W2:Y:S02]  /*8f10*/  SYNCS.PHASECHK.TRANS64.TRYWAIT P0, [R0+URZ], R3 ;  /* 0x00000003000075a7 */ /* 0x0022a400080011ff */
[----:B--2---:R-:W-:Y:S05]  /*8f20*/  @!P0 NANOSLEEP.SYNCS 0x989680 ;  /* 0x009896800000895d */ /* 0x004fea0003900000 */
[----:B------:R-:W2:Y:S02]  /*8f30*/  @!P0 SYNCS.PHASECHK.TRANS64 P0, [R0+URZ], R3 ;  /* 0x00000003000085a7 */ /* 0x000ea400080010ff */
[----:B--2---:R-:W-:Y:S05]  /*8f40*/  @!P0 BRA `(.L_x_175) ;  /* 0xfffffffc00f08947 */ /* 0x004fea000383ffff */
[----:B------:R-:W-:Y:S05]  /*8f50*/  BRA `(.L_x_176) ;  /* 0xffffffac00647947 */ /* 0x000fea000383ffff */
.L_x_81:
[----:B------:R-:W-:-:S07]  /*8f60*/  MOV R0, UR7 ;  /* 0x0000000700007c02 */ /* 0x000fce0008000f00 */
.L_x_177:
[----:B-1----:R1:W2:Y:S02]  /*8f70*/  SYNCS.PHASECHK.TRANS64.TRYWAIT P1, [R0+URZ+0x110], R3 ;  /* 0x00011003000075a7 */ /* 0x0022a400080211ff */
[----:B--2---:R-:W-:Y:S05]  /*8f80*/  @!P1 NANOSLEEP.SYNCS 0x989680 ;  /* 0x009896800000995d */ /* 0x004fea0003900000 */
[----:B------:R-:W2:Y:S02]  /*8f90*/  @!P1 SYNCS.PHASECHK.TRANS64 P1, [R0+URZ+0x110], R3 ;  /* 0x00011003000095a7 */ /* 0x000ea400080210ff */
[----:B--2---:R-:W-:Y:S05]  /*8fa0*/  @!P1 BRA `(.L_x_177) ;  /* 0xfffffffc00f09947 */ /* 0x004fea000383ffff */
[----:B------:R-:W-:Y:S05]  /*8fb0*/  BRA `(.L_x_178) ;  /* 0xffffffac00b07947 */ /* 0x000fea000383ffff */
.L_x_86:
[----:B--2---:R2:W4:Y:S02]  /*8fc0*/  SYNCS.PHASECHK.TRANS64.TRYWAIT P0, [R0+URZ+0x90], R3 ;  /* 0x00009003000075a7 */ /* 0x00452400080011ff */
[----:B----4-:R-:W-:Y:S05]  /*8fd0*/  @!P0 NANOSLEEP.SYNCS 0x989680 ;  /* 0x009896800000895d */ /* 0x010fea0003900000 */
[----:B------:R-:W4:Y:S02]  /*8fe0*/  @!P0 SYNCS.PHASECHK.TRANS64 P0, [R0+URZ+0x90], R3 ;  /* 0x00009003000085a7 */ /* 0x000f2400080010ff */
[----:B----4-:R-:W-:Y:S05]  /*8ff0*/  @!P0 BRA `(.L_x_86) ;  /* 0xfffffffc00f08947 */ /* 0x010fea000383ffff */
[----:B------:R-:W-:Y:S05]  /*9000*/  BRA `(.L_x_179) ;  /* 0xffffffb000c47947 */ /* 0x000fea000383ffff */
.L_x_89:
[----:B------:R-:W-:Y:S07]  /*9010*/  MOV R0, UR7 ;  /* 0x0000000700007c02 */ /* 0x000fee0008000f00 */
.L_x_180:
[----:B--2---:R2:W4:Y:S02]  /*9020*/  SYNCS.PHASECHK.TRANS64.TRYWAIT P0, [R0+URZ+0x88], R3 ;  /* 0x00008803000075a7 */ /* 0x00452400080011ff */
[----:B----4-:R-:W-:Y:S05]  /*9030*/  @!P0 NANOSLEEP.SYNCS 0x989680 ;  /* 0x009896800000895d */ /* 0x010fea0003900000 */
[----:B------:R-:W4:Y:S02]  /*9040*/  @!P0 SYNCS.PHASECHK.TRANS64 P0, [R0+URZ+0x88], R3 ;  /* 0x00008803000085a7 */ /* 0x000f2400080010ff */
[----:B----4-:R-:W-:Y:S05]  /*9050*/  @!P0 BRA `(.L_x_180) ;  /* 0xfffffffc00f08947 */ /* 0x010fea000383ffff */
[----:B------:R-:W-:Y:S05]  /*9060*/  BRA `(.L_x_88) ;  /* 0xffffffb400a47947 */ /* 0x000fea000383ffff */
.L_x_92:
[----:B------:R-:W-:Y:S07]  /*9070*/  MOV R3, UR7 ;  /* 0x0000000700037c02 */ /* 0x000fee0008000f00 */
.L_x_181:
[----:B-1----:R1:W2:Y:S02]  /*9080*/  SYNCS.PHASECHK.TRANS64.TRYWAIT P0, [R3+URZ+0x60], R12 ;  /* 0x0000600c030075a7 */ /* 0x0022a400080011ff */
[----:B--2---:R-:W-:Y:S05]  /*9090*/  @!P0 NANOSLEEP.SYNCS 0x989680 ;  /* 0x009896800000895d */ /* 0x004fea0003900000 */
[----:B------:R-:W2:Y:S02]  /*90a0*/  @!P0 SYNCS.PHASECHK.TRANS64 P0, [R3+URZ+0x60], R12 ;  /* 0x0000600c030085a7 */ /* 0x000ea400080010ff */
[----:B--2---:R-:W-:Y:S05]  /*90b0*/  @!P0 BRA `(.L_x_181) ;  /* 0xfffffffc00f08947 */ /* 0x004fea000383ffff */
[----:B------:R-:W-:Y:S05]  /*90c0*/  BRA `(.L_x_182) ;  /* 0xffffffb8001c7947 */ /* 0x000fea000383ffff */
.L_x_93:
[----:B-1----:R-:W-:Y:S07]  /*90d0*/  MOV R3, UR7 ;  /* 0x0000000700037c02 */ /* 0x002fee0008000f00 */
.L_x_183:
[----:B-1----:R1:W2:Y:S02]  /*90e0*/  SYNCS.PHASECHK.TRANS64.TRYWAIT P0, [R3+URZ+0x68], R12 ;  /* 0x0000680c030075a7 */ /* 0x0022a400080011ff */
[----:B--2---:R-:W-:Y:S05]  /*90f0*/  @!P0 NANOSLEEP.SYNCS 0x989680 ;  /* 0x009896800000895d */ /* 0x004fea0003900000 */
[----:B------:R-:W2:Y:S02]  /*9100*/  @!P0 SYNCS.PHASECHK.TRANS64 P0, [R3+URZ+0x68], R12 ;  /* 0x0000680c030085a7 */ /* 0x000ea400080010ff */
[----:B--2---:R-:W-:Y:S05]  /*9110*/  @!P0 BRA `(.L_x_183) ;  /* 0xfffffffc00f08947 */ /* 0x004fea000383ffff */
[----:B------:R-:W-:Y:S05]  /*9120*/  BRA `(.L_x_184) ;  /* 0xffffffb800787947 */ /* 0x000fea000383ffff */
.L_x_94:
[----:B-1----:R-:W-:Y:S07]  /*9130*/  MOV R3, UR7 ;  /* 0x0000000700037c02 */ /* 0x002fee0008000f00 */
.L_x_185:
[----:B-1----:R1:W2:Y:S02]  /*9140*/  SYNCS.PHASECHK.TRANS64.TRYWAIT P0, [R3+URZ+0x70], R12 ;  /* 0x0000700c030075a7 */ /* 0x0022a400080011ff */
[----:B--2---:R-:W-:Y:S05]  /*9150*/  @!P0 NANOSLEEP.SYNCS 0x989680 ;  /* 0x009896800000895d */ /* 0x004fea0003900000 */
[----:B------:R-:W2:Y:S02]  /*9160*/  @!P0 SYNCS.PHASECHK.TRANS64 P0, [R3+URZ+0x70], R12 ;  /* 0x0000700c030085a7 */ /* 0x000ea400080010ff */
[----:B--2---:R-:W-:Y:S05]  /*9170*/  @!P0 BRA `(.L_x_185) ;  /* 0xfffffffc00f08947 */ /* 0x004fea000383ffff */
[----:B------:R-:W-:Y:S05]  /*9180*/  BRA `(.L_x_186) ;  /* 0xffffffb800d47947 */ /* 0x000fea000383ffff */
.L_x_95:
[----:B------:R-:W-:Y:S07]  /*9190*/  MOV R3, UR7 ;  /* 0x0000000700037c02 */ /* 0x000fee0008000f00 */
.L_x_187:
[----:B-1----:R1:W2:Y:S02]  /*91a0*/  SYNCS.PHASECHK.TRANS64.TRYWAIT P0, [R3+URZ+0x78], R12 ;  /* 0x0000780c030075a7 */ /* 0x0022a400080011ff */
[----:B--2---:R-:W-:Y:S05]  /*91b0*/  @!P0 NANOSLEEP.SYNCS 0x989680 ;  /* 0x009896800000895d */ /* 0x004fea0003900000 */
[----:B------:R-:W2:Y:S02]  /*91c0*/  @!P0 SYNCS.PHASECHK.TRANS64 P0, [R3+URZ+0x78], R12 ;  /* 0x0000780c030085a7 */ /* 0x000ea400080010ff */
[----:B--2---:R-:W-:Y:S05]  /*91d0*/  @!P0 BRA `(.L_x_187) ;  /* 0xfffffffc00f08947 */ /* 0x004fea000383ffff */
[----:B------:R-:W-:Y:S05]  /*91e0*/  BRA `(.L_x_188) ;  /* 0xffffffbc00747947 */ /* 0x000fea000383ffff */
.L_x_97:
[----:B------:R-:W-:-:S07]  /*91f0*/  MOV R0, UR7 ;  /* 0x0000000700007c02 */ /* 0x000fce0008000f00 */
.L_x_189:
[----:B-1----:R1:W4:Y:S02]  /*9200*/  SYNCS.PHASECHK.TRANS64.TRYWAIT P0, [R0+URZ+0x60], R3 ;  /* 0x00006003000075a7 */ /* 0x00232400080011ff */
[----:B----4-:R-:W-:Y:S05]  /*9210*/  @!P0 NANOSLEEP.SYNCS 0x989680 ;  /* 0x009896800000895d */ /* 0x010fea0003900000 */
[----:B------:R-:W4:Y:S02]  /*9220*/  @!P0 SYNCS.PHASECHK.TRANS64 P0, [R0+URZ+0x60], R3 ;  /* 0x00006003000085a7 */ /* 0x000f2400080010ff */
[----:B----4-:R-:W-:Y:S05]  /*9230*/  @!P0 BRA `(.L_x_189) ;  /* 0xfffffffc00f08947 */ /* 0x010fea000383ffff */
[----:B------:R-:W-:Y:S05]  /*9240*/  BRA `(.L_x_190) ;  /* 0xffffffbc00fc7947 */ /* 0x000fea000383ffff */
.L_x_98:
[----:B-1----:R-:W-:-:S07]  /*9250*/  MOV R0, UR7 ;  /* 0x0000000700007c02 */ /* 0x002fce0008000f00 */
.L_x_191:
[----:B-1----:R1:W4:Y:S02]  /*9260*/  SYNCS.PHASECHK.TRANS64.TRYWAIT P0, [R0+URZ+0x68], R3 ;  /* 0x00006803000075a7 */ /* 0x00232400080011ff */
[----:B----4-:R-:W-:Y:S05]  /*9270*/  @!P0 NANOSLEEP.SYNCS 0x989680 ;  /* 0x009896800000895d */ /* 0x010fea0003900000 */
[----:B------:R-:W4:Y:S02]  /*9280*/  @!P0 SYNCS.PHASECHK.TRANS64 P0, [R0+URZ+0x68], R3 ;  /* 0x00006803000085a7 */ /* 0x000f2400080010ff */
[----:B----4-:R-:W-:Y:S05]  /*9290*/  @!P0 BRA `(.L_x_191) ;  /* 0xfffffffc00f08947 */ /* 0x010fea000383ffff */
[----:B------:R-:W-:Y:S05]  /*92a0*/  BRA `(.L_x_192) ;  /* 0xffffffbc00ec7947 */ /* 0x000fea000383ffff */
.L_x_99:
[----:B-1----:R-:W-:-:S07]  /*92b0*/  MOV R0, UR7 ;  /* 0x0000000700007c02 */ /* 0x002fce0008000f00 */
.L_x_193:
[----:B-1----:R1:W4:Y:S02]  /*92c0*/  SYNCS.PHASECHK.TRANS64.TRYWAIT P0, [R0+URZ+0x70], R3 ;  /* 0x00007003000075a7 */ /* 0x00232400080011ff */
[----:B----4-:R-:W-:Y:S05]  /*92d0*/  @!P0 NANOSLEEP.SYNCS 0x989680 ;  /* 0x009896800000895d */ /* 0x010fea0003900000 */
[----:B------:R-:W4:Y:S02]  /*92e0*/  @!P0 SYNCS.PHASECHK.TRANS64 P0, [R0+URZ+0x70], R3 ;  /* 0x00007003000085a7 */ /* 0x000f2400080010ff */
[----:B----4-:R-:W-:Y:S05]  /*92f0*/  @!P0 BRA `(.L_x_193) ;  /* 0xfffffffc00f08947 */ /* 0x010fea000383ffff */
[----:B------:R-:W-:Y:S05]  /*9300*/  BRA `(.L_x_194) ;  /* 0xffffffbc00dc7947 */ /* 0x000fea000383ffff */
.L_x_101:
[----:B--2---:R2:W3:Y:S02]  /*9310*/  SYNCS.PHASECHK.TRANS64.TRYWAIT P0, [R0+URZ+0x90], R3 ;  /* 0x00009003000075a7 */ /* 0x0044e400080011ff */
[----:B---3--:R-:W-:Y:S05]  /*9320*/  @!P0 NANOSLEEP.SYNCS 0x989680 ;  /* 0x009896800000895d */ /* 0x008fea0003900000 */
[----:B------:R-:W3:Y:S02]  /*9330*/  @!P0 SYNCS.PHASECHK.TRANS64 P0, [R0+URZ+0x90], R3 ;  /* 0x00009003000085a7 */ /* 0x000ee400080010ff */
[----:B---3--:R-:W-:Y:S05]  /*9340*/  @!P0 BRA `(.L_x_101) ;  /* 0xfffffffc00f08947 */ /* 0x008fea000383ffff */
[----:B------:R-:W-:Y:S05]  /*9350*/  BRA `(.L_x_195) ;  /* 0xffffffc000ac7947 */ /* 0x000fea000383ffff */
.L_x_112:
[----:B-1----:R-:W-:Y:S04]  /*9360*/  MOV R0, UR48 ;  /* 0x0000003000007c02 */ /* 0x002fe80008000f00 */
[----:B------:R1:W3:Y:S03]  /*9370*/  SYNCS.PHASECHK.TRANS64.TRYWAIT P1, [R0+URZ+0x40], R5 ;  /* 0x00004005000075a7 */ /* 0x0002e600080211ff */
[----:B---3--:R-:W-:Y:S05]  /*9380*/  @!P1 NANOSLEEP.SYNCS 0x989680 ;  /* 0x009896800000995d */ /* 0x008fea0003900000 */
[----:B------:R-:W3:Y:S02]  /*9390*/  @!P1 SYNCS.PHASECHK.TRANS64 P1, [R0+URZ+0x40], R5 ;  /* 0x00004005000095a7 */ /* 0x000ee400080210ff */
[----:B---3--:R-:W-:Y:S05]  /*93a0*/  @!P1 BRA `(.L_x_112) ;  /* 0xfffffffc00ec9947 */ /* 0x008fea000383ffff */
[----:B------:R-:W-:Y:S05]  /*93b0*/  BRA `(.L_x_111) ;  /* 0xffffffcc00b47947 */ /* 0x000fea000383ffff */
.L_x_114:
[----:B-1----:R1:W4:Y:S02]  /*93c0*/  SYNCS.PHASECHK.TRANS64.TRYWAIT P0, [R74+URZ+0xb0], R3 ;  /* 0x0000b0034a0075a7 */ /* 0x00232400080011ff */
[----:B----4-:R-:W-:Y:S05]  /*93d0*/  @!P0 NANOSLEEP.SYNCS 0x989680 ;  /* 0x009896800000895d */ /* 0x010fea0003900000 */
[----:B------:R-:W4:Y:S02]  /*93e0*/  @!P0 SYNCS.PHASECHK.TRANS64 P0, [R74+URZ+0xb0], R3 ;  /* 0x0000b0034a0085a7 */ /* 0x000f2400080010ff */
[----:B----4-:R-:W-:Y:S05]  /*93f0*/  @!P0 BRA `(.L_x_114) ;  /* 0xfffffffc00f08947 */ /* 0x010fea000383ffff */
[----:B------:R-:W-:Y:S05]  /*9400*/  BRA `(.L_x_113) ;  /* 0xffffffcc00d47947 */ /* 0x000fea000383ffff */
.L_x_123:
[----:B--2---:R2:W3:Y:S02]  /*9410*/  SYNCS.PHASECHK.TRANS64.TRYWAIT P0, [R3+URZ+0x40], R0 ;  /* 0x00004000030075a7 */ /* 0x0044e400080011ff */
[----:B---3--:R-:W-:Y:S05]  /*9420*/  @!P0 NANOSLEEP.SYNCS 0x989680 ;  /* 0x009896800000895d */ /* 0x008fea0003900000 */
[----:B------:R-:W3:Y:S02]  /*9430*/  @!P0 SYNCS.PHASECHK.TRANS64 P0, [R3+URZ+0x40], R0 ;  /* 0x00004000030085a7 */ /* 0x000ee400080010ff */
[----:B---3--:R-:W-:Y:S05]  /*9440*/  @!P0 BRA `(.L_x_123) ;  /* 0xfffffffc00f08947 */ /* 0x008fea000383ffff */
[----:B------:R-:W-:Y:S05]  /*9450*/  BRA `(.L_x_122) ;  /* 0xffffffd400e07947 */ /* 0x000fea000383ffff */
.L_x_131:
[----:B--2---:R2:W3:Y:S02]  /*9460*/  SYNCS.PHASECHK.TRANS64.TRYWAIT P0, [R83+URZ+0x40], R4 ;  /* 0x00004004530075a7 */ /* 0x0044e400080011ff */
[----:B---3--:R-:W-:Y:S05]  /*9470*/  @!P0 NANOSLEEP.SYNCS 0x989680 ;  /* 0x009896800000895d */ /* 0x008fea0003900000 */
[----:B------:R-:W3:Y:S02]  /*9480*/  @!P0 SYNCS.PHASECHK.TRANS64 P0, [R83+URZ+0x40], R4 ;  /* 0x00004004530085a7 */ /* 0x000ee400080010ff */
[----:B---3--:R-:W-:Y:S05]  /*9490*/  @!P0 BRA `(.L_x_131) ;  /* 0xfffffffc00f08947 */ /* 0x008fea000383ffff */
[----:B------:R-:W-:Y:S05]  /*94a0*/  BRA `(.L_x_130) ;  /* 0xffffffdc00fc7947 */ /* 0x000fea000383ffff */
.L_x_139:
[----:B--2---:R2:W3:Y:S02]  /*94b0*/  SYNCS.PHASECHK.TRANS64.TRYWAIT P0, [R88+URZ+0x40], R3 ;  /* 0x00004003580075a7 */ /* 0x0044e400080011ff */
[----:B---3--:R-:W-:Y:S05]  /*94c0*/  @!P0 NANOSLEEP.SYNCS 0x989680 ;  /* 0x009896800000895d */ /* 0x008fea0003900000 */
[----:B------:R-:W3:Y:S02]  /*94d0*/  @!P0 SYNCS.PHASECHK.TRANS64 P0, [R88+URZ+0x40], R3 ;  /* 0x00004003580085a7 */ /* 0x000ee400080010ff */
[----:B---3--:R-:W-:Y:S05]  /*94e0*/  @!P0 BRA `(.L_x_139) ;  /* 0xfffffffc00f08947 */ /* 0x008fea000383ffff */
[----:B------:R-:W-:Y:S05]  /*94f0*/  BRA `(.L_x_138) ;  /* 0xffffffe800187947 */ /* 0x000fea000383ffff */
        .weak           $__internal_0_$__cuda_sm10x_tcgen05_guardrail_trap_col_being_dealloced_not_returned_by_alloc
        .type           $__internal_0_$__cuda_sm10x_tcgen05_guardrail_trap_col_being_dealloced_not_returned_by_alloc,@function
        .size           $__internal_0_$__cuda_sm10x_tcgen05_guardrail_trap_col_being_dealloced_not_returned_by_alloc,($__internal_1_$__cuda_sm10x_tcgen05_guardrail_trap_phase_invalid_during_alloc - $__internal_0_$__cuda_sm10x_tcgen05_guardrail_trap_col_being_dealloced_not_returned_by_alloc)
$__internal_0_$__cuda_sm10x_tcgen05_guardrail_trap_col_being_dealloced_not_returned_by_alloc:
[----:B------:R-:W-:Y:S05]  /*9500*/  BPT.TRAP 0x1 ;  /* 0x000000040000795c */ /* 0x000fea0000300000 */
[----:B------:R-:W-:-:S04]  /*9510*/  HFMA2 R3, -RZ, RZ, 0, 0 ;  /* 0x00000000ff037431 */ /* 0x000fc800000001ff */
[----:B------:R-:W-:Y:S05]  /*9520*/  RET.REL.NODEC R2 `(_ZN7cutlass13device_kernelINS_4gemm6kernel13GemmUniversalIN4cute5tupleIJiiiiEEENS1_10collective13CollectiveMmaINS1_35MainloopSm100TmaUmmaWarpSpecializedILi4ELi2ELi4ENS5_IJNS4_1CILi2EEENSA_ILi1EEESC_EEEEENS5_IJNSA_ILi128EEESF_NSA_ILi64EEEEEENS_6half_tENS5_IJlSC_lEEESI_SJ_NS4_8TiledMMAINS4_8MMA_AtomIJNS4_26SM100_MMA_F16BF16_2x1SM_SSISI_SI_fLi128ELi128ELNS4_4UMMA5MajorE0ELSO_0ELNSN_7ScaleInE0ELSP_0EEEEEENS4_6LayoutINS5_IJSC_SC_SC_EEENS5_IJNSA_ILi0EEESU_SU_EEEEENS5_IJNS4_10UnderscoreESX_SX_EEEEENS4_18SM100_TMA_2SM_LOADENS4_14ComposedLayoutINS4_7SwizzleILi3ELi4ELi3EEENS4_18smem_ptr_flag_bitsILi16EEENSS_INS5_IJNSA_ILi8EEESG_EEENS5_IJSG_SC_EEEEEEEvNS4_8identityES10_S1A_vS1B_EENS_8epilogue10collective18CollectiveEpilogueINS1D_23Sm100TmaWarpSpecializedILi4ELi2ELi16ELb1ELb0EEEJNS5_IJSG_SF_SG_EEENS5_IJNSS_ISG_SC_EENSS_INS5_IJNSA_ILi16EEESB_EEENS5_IJSC_SG_EEEEEEEESI_SJ_SI_SJ_NS1D_6fusion15FusionCallbacksIS1H_NS1P_17LinearCombinationISI_fSI_fLNS_15FloatRoundStyleE2EEES1I_S1O_JEEENS4_5SM1004TMEM4LOAD26SM100_TMEM_LOAD_32dp32b16xENS4_13SM90_TMA_LOADENS11_INS12_ILi1ELi4ELi3EEES15_NSS_INS5_IJS16_S1K_EEENS5_IJS1K_SC_EEEEEEENS4_39AutoVectorizingCopyWithAssumedAlignmentILi128EEENS4_14SM90_TMA_STOREES24_S26_S26_EEEvvEEEEvNT_6ParamsE) ;  /* 0xffffff6802b47950 */ /* 0x000fea0003c3ffff */
        .weak           $__internal_1_$__cuda_sm10x_tcgen05_guardrail_trap_phase_invalid_during_alloc
        .type           $__internal_1_$__cuda_sm10x_tcgen05_guardrail_trap_phase_invalid_during_alloc,@function
        .size           $__internal_1_$__cuda_sm10x_tcgen05_guardrail_trap_phase_invalid_during_alloc,($__internal_2_$__cuda_sm10x_tcgen05_guardrail_trap_unallocated_columns_being_dealloced - $__internal_1_$__cuda_sm10x_tcgen05_guardrail_trap_phase_invalid_during_alloc)
$__internal_1_$__cuda_sm10x_tcgen05_guardrail_trap_phase_invalid_during_alloc:
[----:B------:R-:W-:Y:S05]  /*9530*/  BPT.TRAP 0x1 ;  /* 0x000000040000795c */ /* 0x000fea0000300000 */
[----:B------:R-:W-:-:S04]  /*9540*/  MOV R3, 0x0 ;  /* 0x0000000000037802 */ /* 0x000fc80000000f00 */
[----:B------:R-:W-:Y:S05]  /*9550*/  RET.REL.NODEC R2 `(_ZN7cutlass13device_kernelINS_4gemm6kernel13GemmUniversalIN4cute5tupleIJiiiiEEENS1_10collective13CollectiveMmaINS1_35MainloopSm100TmaUmmaWarpSpecializedILi4ELi2ELi4ENS5_IJNS4_1CILi2EEENSA_ILi1EEESC_EEEEENS5_IJNSA_ILi128EEESF_NSA_ILi64EEEEEENS_6half_tENS5_IJlSC_lEEESI_SJ_NS4_8TiledMMAINS4_8MMA_AtomIJNS4_26SM100_MMA_F16BF16_2x1SM_SSISI_SI_fLi128ELi128ELNS4_4UMMA5MajorE0ELSO_0ELNSN_7ScaleInE0ELSP_0EEEEEENS4_6LayoutINS5_IJSC_SC_SC_EEENS5_IJNSA_ILi0EEESU_SU_EEEEENS5_IJNS4_10UnderscoreESX_SX_EEEEENS4_18SM100_TMA_2SM_LOADENS4_14ComposedLayoutINS4_7SwizzleILi3ELi4ELi3EEENS4_18smem_ptr_flag_bitsILi16EEENSS_INS5_IJNSA_ILi8EEESG_EEENS5_IJSG_SC_EEEEEEEvNS4_8identityES10_S1A_vS1B_EENS_8epilogue10collective18CollectiveEpilogueINS1D_23Sm100TmaWarpSpecializedILi4ELi2ELi16ELb1ELb0EEEJNS5_IJSG_SF_SG_EEENS5_IJNSS_ISG_SC_EENSS_INS5_IJNSA_ILi16EEESB_EEENS5_IJSC_SG_EEEEEEEESI_SJ_SI_SJ_NS1D_6fusion15FusionCallbacksIS1H_NS1P_17LinearCombinationISI_fSI_fLNS_15FloatRoundStyleE2EEES1I_S1O_JEEENS4_5SM1004TMEM4LOAD26SM100_TMEM_LOAD_32dp32b16xENS4_13SM90_TMA_LOADENS11_INS12_ILi1ELi4ELi3EEES15_NSS_INS5_IJS16_S1K_EEENS5_IJS1K_SC_EEEEEEENS4_39AutoVectorizingCopyWithAssumedAlignmentILi128EEENS4_14SM90_TMA_STOREES24_S26_S26_EEEvvEEEEvNT_6ParamsE) ;  /* 0xffffff6802a87950 */ /* 0x000fea0003c3ffff */
        .weak           $__internal_2_$__cuda_sm10x_tcgen05_guardrail_trap_unallocated_columns_being_dealloced
        .type           $__internal_2_$__cuda_sm10x_tcgen05_guardrail_trap_unallocated_columns_being_dealloced,@function
        .size           $__internal_2_$__cuda_sm10x_tcgen05_guardrail_trap_unallocated_columns_being_dealloced,(.L_x_197 - $__internal_2_$__cuda_sm10x_tcgen05_guardrail_trap_unallocated_columns_being_dealloced)
$__internal_2_$__cuda_sm10x_tcgen05_guardrail_trap_unallocated_columns_being_dealloced:
[----:B------:R-:W-:Y:S05]  /*9560*/  BPT.TRAP 0x1 ;  /* 0x000000040000795c */ /* 0x000fea0000300000 */
[----:B------:R-:W-:-:S04]  /*9570*/  HFMA2 R3, -RZ, RZ, 0, 0 ;  /* 0x00000000ff037431 */ /* 0x000fc800000001ff */
[----:B------:R-:W-:Y:S05]  /*9580*/  RET.REL.NODEC R2 `(_ZN7cutlass13device_kernelINS_4gemm6kernel13GemmUniversalIN4cute5tupleIJiiiiEEENS1_10collective13CollectiveMmaINS1_35MainloopSm100TmaUmmaWarpSpecializedILi4ELi2ELi4ENS5_IJNS4_1CILi2EEENSA_ILi1EEESC_EEEEENS5_IJNSA_ILi128EEESF_NSA_ILi64EEEEEENS_6half_tENS5_IJlSC_lEEESI_SJ_NS4_8TiledMMAINS4_8MMA_AtomIJNS4_26SM100_MMA_F16BF16_2x1SM_SSISI_SI_fLi128ELi128ELNS4_4UMMA5MajorE0ELSO_0ELNSN_7ScaleInE0ELSP_0EEEEEENS4_6LayoutINS5_IJSC_SC_SC_EEENS5_IJNSA_ILi0EEESU_SU_EEEEENS5_IJNS4_10UnderscoreESX_SX_EEEEENS4_18SM100_TMA_2SM_LOADENS4_14ComposedLayoutINS4_7SwizzleILi3ELi4ELi3EEENS4_18smem_ptr_flag_bitsILi16EEENSS_INS5_IJNSA_ILi8EEESG_EEENS5_IJSG_SC_EEEEEEEvNS4_8identityES10_S1A_vS1B_EENS_8epilogue10collective18CollectiveEpilogueINS1D_23Sm100TmaWarpSpecializedILi4ELi2ELi16ELb1ELb0EEEJNS5_IJSG_SF_SG_EEENS5_IJNSS_ISG_SC_EENSS_INS5_IJNSA_ILi16EEESB_EEENS5_IJSC_SG_EEEEEEEESI_SJ_SI_SJ_NS1D_6fusion15FusionCallbacksIS1H_NS1P_17LinearCombinationISI_fSI_fLNS_15FloatRoundStyleE2EEES1I_S1O_JEEENS4_5SM1004TMEM4LOAD26SM100_TMEM_LOAD_32dp32b16xENS4_13SM90_TMA_LOADENS11_INS12_ILi1ELi4ELi3EEES15_NSS_INS5_IJS16_S1K_EEENS5_IJS1K_SC_EEEEEEENS4_39AutoVectorizingCopyWithAssumedAlignmentILi128EEENS4_14SM90_TMA_STOREES24_S26_S26_EEEvvEEEEvNT_6ParamsE) ;  /* 0xffffff68029c7950 */ /* 0x000fea0003c3ffff */
.L_x_196:
[----:B------:R-:W-:-:S00]  /*9590*/  BRA `(.L_x_196) ;  /* 0xfffffffc00fc7947 */ /* 0x000fc0000383ffff */
[----:B------:R-:W-:-:S00]  /*95a0*/  NOP ;  /* 0x0000000000007918 */ /* 0x000fc00000000000 */
        /* <DEDUP_REMOVED lines=13> */
.L_x_197:


//--------------------- .nv.global.init           --------------------------
	.section	.nv.global.init,"aw",@progbits
.nv.global.init:
	.type		$str$27,@object
	.size		$str$27,($str$28 - $str$27)
$str$27:
        /*0000*/ 	.byte	0x28, 0x61, 0x64, 0x64, 0x72, 0x65, 0x73, 0x73, 0x20, 0x26, 0x20, 0x6d, 0x61, 0x73, 0x6b, 0x29
        /*0010*/ 	.byte	0x20, 0x3d, 0x3d, 0x20, 0x30, 0x00
	.type		$str$28,@object
	.size		$str$28,($str$26 - $str$28)
$str$28:
        /*0016*/ 	.byte	0x2f, 0x74, 0x6d, 0x70, 0x2f, 0x63, 0x75, 0x74, 0x6c, 0x61, 0x73, 0x73, 0x5f, 0x73, 0x77, 0x65
        /*0026*/ 	.byte	0x65, 0x70, 0x5f, 0x73, 0x72, 0x63, 0x2f, 0x69, 0x6e, 0x63, 0x6c, 0x75, 0x64, 0x65, 0x2f, 0x63
        /*0036*/ 	.byte	0x75, 0x74, 0x65, 0x2f, 0x70, 0x6f, 0x69, 0x6e, 0x74, 0x65, 0x72, 0x5f, 0x66, 0x6c, 0x61, 0x67
        /*0046*/ 	.byte	0x67, 0x65, 0x64, 0x2e, 0x68, 0x70, 0x70, 0x00
	.type		$str$26,@object
	.size		$str$26,($str$25 - $str$26)
$str$26:
        /*004e*/ 	.byte	0x2f, 0x74, 0x6d, 0x70, 0x2f, 0x63, 0x75, 0x74, 0x6c, 0x61, 0x73, 0x73, 0x5f, 0x73, 0x77, 0x65
        /*005e*/ 	.byte	0x65, 0x70, 0x5f, 0x73, 0x72, 0x63, 0x2f, 0x69, 0x6e, 0x63, 0x6c, 0x75, 0x64, 0x65, 0x2f, 0x63
        /*006e*/ 	.byte	0x75, 0x74, 0x65, 0x2f, 0x61, 0x74, 0x6f, 0x6d, 0x2f, 0x63, 0x6f, 0x70, 0x79, 0x5f, 0x74, 0x72
        /*007e*/ 	.byte	0x61, 0x69, 0x74, 0x73, 0x5f, 0x73, 0x6d, 0x31, 0x30, 0x30, 0x2e, 0x68, 0x70, 0x70, 0x00
	.type		$str$25,@object
	.size		$str$25,(__unnamed_1 - $str$25)
$str$25:
        /*008d*/ 	.byte	0x28, 0x28, 0x75, 0x69, 0x6e, 0x74, 0x33, 0x32, 0x5f, 0x74, 0x28, 0x74, 0x68, 0x72, 0x65, 0x61
        /*009d*/ 	.byte	0x64, 0x49, 0x64, 0x78, 0x2e, 0x78, 0x29, 0x20, 0x2f, 0x20, 0x33, 0x32, 0x29, 0x20, 0x25, 0x20
        /*00ad*/ 	.byte	0x34, 0x29, 0x20, 0x3d, 0x3d, 0x20, 0x28, 0x28, 0x28, 0x74, 0x6d, 0x65, 0x6d, 0x5f, 0x61, 0x64
        /*00bd*/ 	.byte	0x64, 0x72, 0x20, 0x3e, 0x3e, 0x20, 0x31, 0x36, 0x29, 0x20, 0x2f, 0x20, 0x33, 0x32, 0x29, 0x20
        /*00cd*/ 	.byte	0x25, 0x20, 0x34, 0x29, 0x00
	.type		__unnamed_1,@object
	.size		__unnamed_1,(__unnamed_2 - __unnamed_1)
__unnamed_1:
        /*00d2*/ 	.byte	0x61, 0x75, 0x74, 0x6f, 0x20, 0x63, 0x75, 0x74, 0x65, 0x3a, 0x3a, 0x61, 0x73, 0x5f, 0x70, 0x6f
        /* <DEDUP_REMOVED lines=24> */
        /*0262*/ 	.byte	0x34, 0x38, 0x3e, 0x3e, 0x3e, 0x3e, 0x5d, 0x00
	.type		__unnamed_2,@object
	.size		__unnamed_2,(.L_2 - __unnamed_2)
__unnamed_2:
        /* <DEDUP_REMOVED lines=40> */
        /*04ea*/ 	.byte	0x3a, 0x3a, 0x43, 0x3c, 0x30, 0x3e, 0x3e, 0x3e, 0x3e, 0x5d, 0x00
.L_2:


//--------------------- .nv.shared._ZN7cutlass13device_kernelINS_4gemm6kernel13GemmUniversalIN4cute5tupleIJiiiiEEENS1_10collective13CollectiveMmaINS1_35MainloopSm100TmaUmmaWarpSpecializedILi4ELi2ELi4ENS5_IJNS4_1CILi2EEENSA_ILi1EEESC_EEEEENS5_IJNSA_ILi128EEESF_NSA_ILi64EEEEEENS_6half_tENS5_IJlSC_lEEESI_SJ_NS4_8TiledMMAINS4_8MMA_AtomIJNS4_26SM100_MMA_F16BF16_2x1SM_SSISI_SI_fLi128ELi128ELNS4_4UMMA5MajorE0ELSO_0ELNSN_7ScaleInE0ELSP_0EEEEEENS4_6LayoutINS5_IJSC_SC_SC_EEENS5_IJNSA_ILi0EEESU_SU_EEEEENS5_IJNS4_10UnderscoreESX_SX_EEEEENS4_18SM100_TMA_2SM_LOADENS4_14ComposedLayoutINS4_7SwizzleILi3ELi4ELi3EEENS4_18smem_ptr_flag_bitsILi16EEENSS_INS5_IJNSA_ILi8EEESG_EEENS5_IJSG_SC_EEEEEEEvNS4_8identityES10_S1A_vS1B_EENS_8epilogue10collective18CollectiveEpilogueINS1D_23Sm100TmaWarpSpecializedILi4ELi2ELi16ELb1ELb0EEEJNS5_IJSG_SF_SG_EEENS5_IJNSS_ISG_SC_EENSS_INS5_IJNSA_ILi16EEESB_EEENS5_IJSC_SG_EEEEEEEESI_SJ_SI_SJ_NS1D_6fusion15FusionCallbacksIS1H_NS1P_17LinearCombinationISI_fSI_fLNS_15FloatRoundStyleE2EEES1I_S1O_JEEENS4_5SM1004TMEM4LOAD26SM100_TMEM_LOAD_32dp32b16xENS4_13SM90_TMA_LOADENS11_INS12_ILi1ELi4ELi3EEES15_NSS_INS5_IJS16_S1K_EEENS5_IJS1K_SC_EEEEEEENS4_39AutoVectorizingCopyWithAssumedAlignmentILi128EEENS4_14SM90_TMA_STOREES24_S26_S26_EEEvvEEEEvNT_6ParamsE --------------------------
	.section	.nv.shared._ZN7cutlass13device_kernelINS_4gemm6kernel13GemmUniversalIN4cute5tupleIJiiiiEEENS1_10collective13CollectiveMmaINS1_35MainloopSm100TmaUmmaWarpSpecializedILi4ELi2ELi4ENS5_IJNS4_1CILi2EEENSA_ILi1EEESC_EEEEENS5_IJNSA_ILi128EEESF_NSA_ILi64EEEEEENS_6half_tENS5_IJlSC_lEEESI_SJ_NS4_8TiledMMAINS4_8MMA_AtomIJNS4_26SM100_MMA_F16BF16_2x1SM_SSISI_SI_fLi128ELi128ELNS4_4UMMA5MajorE0ELSO_0ELNSN_7ScaleInE0ELSP_0EEEEEENS4_6LayoutINS5_IJSC_SC_SC_EEENS5_IJNSA_ILi0EEESU_SU_EEEEENS5_IJNS4_10UnderscoreESX_SX_EEEEENS4_18SM100_TMA_2SM_LOADENS4_14ComposedLayoutINS4_7SwizzleILi3ELi4ELi3EEENS4_18smem_ptr_flag_bitsILi16EEENSS_INS5_IJNSA_ILi8EEESG_EEENS5_IJSG_SC_EEEEEEEvNS4_8identityES10_S1A_vS1B_EENS_8epilogue10collective18CollectiveEpilogueINS1D_23Sm100TmaWarpSpecializedILi4ELi2ELi16ELb1ELb0EEEJNS5_IJSG_SF_SG_EEENS5_IJNSS_ISG_SC_EENSS_INS5_IJNSA_ILi16EEESB_EEENS5_IJSC_SG_EEEEEEEESI_SJ_SI_SJ_NS1D_6fusion15FusionCallbacksIS1H_NS1P_17LinearCombinationISI_fSI_fLNS_15FloatRoundStyleE2EEES1I_S1O_JEEENS4_5SM1004TMEM4LOAD26SM100_TMEM_LOAD_32dp32b16xENS4_13SM90_TMA_LOADENS11_INS12_ILi1ELi4ELi3EEES15_NSS_INS5_IJS16_S1K_EEENS5_IJS1K_SC_EEEEEEENS4_39AutoVectorizingCopyWithAssumedAlignmentILi128EEENS4_14SM90_TMA_STOREES24_S26_S26_EEEvvEEEEvNT_6ParamsE,"aw",@nobits
	.sectionflags	@""
	.align	16
	.zero		1024


//--------------------- .nv.shared.reserved.0     --------------------------
	.section	.nv.shared.reserved.0,"aw",@nobits
	.weak		__nv_reservedSMEM_offset_0_alias
	.size		__nv_reservedSMEM_offset_0_alias, 0, 64
	.other		__nv_reservedSMEM_offset_0_alias,@"STO_CUDA_RESERVED_SHARED STV_DEFAULT"
__nv_reservedSMEM_offset_0_alias:
	.zero		0
.nv.shared.reserved.0:
	.zero		64
	.weak		__nv_reservedSMEM_tcgen05_partition
	.type		__nv_reservedSMEM_tcgen05_partition,@object
	.size		__nv_reservedSMEM_tcgen05_partition,(.L_0 - __nv_reservedSMEM_tcgen05_partition)
__nv_reservedSMEM_tcgen05_partition:
	.zero		32
.L_0:


//--------------------- .nv.global                --------------------------
	.section	.nv.global,"aw",@nobits
.nv.global:
	.type		_ZN40_INTERNAL_e1168af9_4_k_cu_f1f6eb37_280744cute1_E,@object
	.size		_ZN40_INTERNAL_e1168af9_4_k_cu_f1f6eb37_280744cute1_E,(_ZN40_INTERNAL_e1168af9_4_k_cu_f1f6eb37_280744cuda3std3__45__cpo6cbeginE - _ZN40_INTERNAL_e1168af9_4_k_cu_f1f6eb37_280744cute1_E)
_ZN40_INTERNAL_e1168af9_4_k_cu_f1f6eb37_280744cute1_E:
	.zero		1
	.type		_ZN40_INTERNAL_e1168af9_4_k_cu_f1f6eb37_280744cuda3std3__45__cpo6cbeginE,@object
	.size		_ZN40_INTERNAL_e1168af9_4_k_cu_f1f6eb37_280744cuda3std3__45__cpo6cbeginE,(_ZN40_INTERNAL_e1168af9_4_k_cu_f1f6eb37_280744cuda3std3__48in_placeE - _ZN40_INTERNAL_e1168af9_4_k_cu_f1f6eb37_280744cuda3std3__45__cpo6cbeginE)
_ZN40_INTERNAL_e1168af9_4_k_cu_f1f6eb37_280744cuda3std3__45__cpo6cbeginE:
	.zero		1
	.type		_ZN40_INTERNAL_e1168af9_4_k_cu_f1f6eb37_280744cuda3std3__48in_placeE,@object
	.size		_ZN40_INTERNAL_e1168af9_4_k_cu_f1f6eb37_280744cuda3std3__48in_placeE,(_ZN40_INTERNAL_e1168af9_4_k_cu_f1f6eb37_280744cuda3std6ranges3__45__cpo9iter_moveE - _ZN40_INTERNAL_e1168af9_4_k_cu_f1f6eb37_280744cuda3std3__48in_placeE)
_ZN40_INTERNAL_e1168af9_4_k_cu_f1f6eb37_280744cuda3std3__48in_placeE:
	.zero		1
	.type		_ZN40_INTERNAL_e1168af9_4_k_cu_f1f6eb37_280744cuda3std6ranges3__45__cpo9iter_moveE,@object
	.size		_ZN40_INTERNAL_e1168af9_4_k_cu_f1f6eb37_280744cuda3std6ranges3__45__cpo9iter_moveE,(_ZN40_INTERNAL_e1168af9_4_k_cu_f1f6eb37_280744cuda3std3__45__cpo5beginE - _ZN40_INTERNAL_e1168af9_4_k_cu_f1f6eb37_280744cuda3std6ranges3__45__cpo9iter_moveE)
_ZN40_INTERNAL_e1168af9_4_k_cu_f1f6eb37_280744cuda3std6ranges3__45__cpo9iter_moveE:
	.zero		1
	.type		_ZN40_INTERNAL_e1168af9_4_k_cu_f1f6eb37_280744cuda3std3__45__cpo5beginE,@object
	.size		_ZN40_INTERNAL_e1168af9_4_k_cu_f1f6eb37_280744cuda3std3__45__cpo5beginE,(_ZN40_INTERNAL_e1168af9_4_k_cu_f1f6eb37_280744cuda3std3__442_GLOBAL__N__e1168af9_4_k_cu_f1f6eb37_280746ignoreE - _ZN40_INTERNAL_e1168af9_4_k_cu_f1f6eb37_280744cuda3std3__45__cpo5beginE)
_ZN40_INTERNAL_e1168af9_4_k_cu_f1f6eb37_280744cuda3std3__45__cpo5beginE:
	.zero		1
	.type		_ZN40_INTERNAL_e1168af9_4_k_cu_f1f6eb37_280744cuda3std3__442_GLOBAL__N__e1168af9_4_k_cu_f1f6eb37_280746ignoreE,@object
	.size		_ZN40_INTERNAL_e1168af9_4_k_cu_f1f6eb37_280744cuda3std3__442_GLOBAL__N__e1168af9_4_k_cu_f1f6eb37_280746ignoreE,(_ZN40_INTERNAL_e1168af9_4_k_cu_f1f6eb37_280744cute7productE - _ZN40_INTERNAL_e1168af9_4_k_cu_f1f6eb37_280744cuda3std3__442_GLOBAL__N__e1168af9_4_k_cu_f1f6eb37_280746ignoreE)
_ZN40_INTERNAL_e1168af9_4_k_cu_f1f6eb37_280744cuda3std3__442_GLOBAL__N__e1168af9_4_k_cu_f1f6eb37_280746ignoreE:
	.zero		1
	.type		_ZN40_INTERNAL_e1168af9_4_k_cu_f1f6eb37_280744cute7productE,@object
	.size		_ZN40_INTERNAL_e1168af9_4_k_cu_f1f6eb37_280744cute7productE,(_ZN40_INTERNAL_e1168af9_4_k_cu_f1f6eb37_280744cuda3std3__45__cpo3endE - _ZN40_INTERNAL_e1168af9_4_k_cu_f1f6eb37_280744cute7productE)
_ZN40_INTERNAL_e1168af9_4_k_cu_f1f6eb37_280744cute7productE:
	.zero		1
	.type		_ZN40_INTERNAL_e1168af9_4_k_cu_f1f6eb37_280744cuda3std3__45__cpo3endE,@object
	.size		_ZN40_INTERNAL_e1168af9_4_k_cu_f1f6eb37_280744cuda3std3__45__cpo3endE,(_ZN40_INTERNAL_e1168af9_4_k_cu_f1f6eb37_280744cuda3std3__419piecewise_constructE - _ZN40_INTERNAL_e1168af9_4_k_cu_f1f6eb37_280744cuda3std3__45__cpo3endE)
_ZN40_INTERNAL_e1168af9_4_k_cu_f1f6eb37_280744cuda3std3__45__cpo3endE:
	.zero		1
	.type		_ZN40_INTERNAL_e1168af9_4_k_cu_f1f6eb37_280744cuda3std3__419piecewise_constructE,@object
	.size		_ZN40_INTERNAL_e1168af9_4_k_cu_f1f6eb37_280744cuda3std3__419piecewise_constructE,(_ZN40_INTERNAL_e1168af9_4_k_cu_f1f6eb37_280744cuda3std3__45__cpo4cendE - _ZN40_INTERNAL_e1168af9_4_k_cu_f1f6eb37_280744cuda3std3__419piecewise_constructE)
_ZN40_INTERNAL_e1168af9_4_k_cu_f1f6eb37_280744cuda3std3__419piecewise_constructE:
	.zero		1
	.type		_ZN40_INTERNAL_e1168af9_4_k_cu_f1f6eb37_280744cuda3std3__45__cpo4cendE,@object
	.size		_ZN40_INTERNAL_e1168af9_4_k_cu_f1f6eb37_280744cuda3std3__45__cpo4cendE,(_ZN40_INTERNAL_e1168af9_4_k_cu_f1f6eb37_280744cuda3std6ranges3__45__cpo4swapE - _ZN40_INTERNAL_e1168af9_4_k_cu_f1f6eb37_280744cuda3std3__45__cpo4cendE)
_ZN40_INTERNAL_e1168af9_4_k_cu_f1f6eb37_280744cuda3std3__45__cpo4cendE:
	.zero		1
	.type		_ZN40_INTERNAL_e1168af9_4_k_cu_f1f6eb37_280744cuda3std6ranges3__45__cpo4swapE,@object
	.size		_ZN40_INTERNAL_e1168af9_4_k_cu_f1f6eb37_280744cuda3std6ranges3__45__cpo4swapE,(.L_10 - _ZN40_INTERNAL_e1168af9_4_k_cu_f1f6eb37_280744cuda3std6ranges3__45__cpo4swapE)
_ZN40_INTERNAL_e1168af9_4_k_cu_f1f6eb37_280744cuda3std6ranges3__45__cpo4swapE:
	.zero		1
.L_10:


//--------------------- .nv.constant0._ZN7cutlass13device_kernelINS_4gemm6kernel13GemmUniversalIN4cute5tupleIJiiiiEEENS1_10collective13CollectiveMmaINS1_35MainloopSm100TmaUmmaWarpSpecializedILi4ELi2ELi4ENS5_IJNS4_1CILi2EEENSA_ILi1EEESC_EEEEENS5_IJNSA_ILi128EEESF_NSA_ILi64EEEEEENS_6half_tENS5_IJlSC_lEEESI_SJ_NS4_8TiledMMAINS4_8MMA_AtomIJNS4_26SM100_MMA_F16BF16_2x1SM_SSISI_SI_fLi128ELi128ELNS4_4UMMA5MajorE0ELSO_0ELNSN_7ScaleInE0ELSP_0EEEEEENS4_6LayoutINS5_IJSC_SC_SC_EEENS5_IJNSA_ILi0EEESU_SU_EEEEENS5_IJNS4_10UnderscoreESX_SX_EEEEENS4_18SM100_TMA_2SM_LOADENS4_14ComposedLayoutINS4_7SwizzleILi3ELi4ELi3EEENS4_18smem_ptr_flag_bitsILi16EEENSS_INS5_IJNSA_ILi8EEESG_EEENS5_IJSG_SC_EEEEEEEvNS4_8identityES10_S1A_vS1B_EENS_8epilogue10collective18CollectiveEpilogueINS1D_23Sm100TmaWarpSpecializedILi4ELi2ELi16ELb1ELb0EEEJNS5_IJSG_SF_SG_EEENS5_IJNSS_ISG_SC_EENSS_INS5_IJNSA_ILi16EEESB_EEENS5_IJSC_SG_EEEEEEEESI_SJ_SI_SJ_NS1D_6fusion15FusionCallbacksIS1H_NS1P_17LinearCombinationISI_fSI_fLNS_15FloatRoundStyleE2EEES1I_S1O_JEEENS4_5SM1004TMEM4LOAD26SM100_TMEM_LOAD_32dp32b16xENS4_13SM90_TMA_LOADENS11_INS12_ILi1ELi4ELi3EEES15_NSS_INS5_IJS16_S1K_EEENS5_IJS1K_SC_EEEEEEENS4_39AutoVectorizingCopyWithAssumedAlignmentILi128EEENS4_14SM90_TMA_STOREES24_S26_S26_EEEvvEEEEvNT_6ParamsE --------------------------
	.section	.nv.constant0._ZN7cutlass13device_kernelINS_4gemm6kernel13GemmUniversalIN4cute5tupleIJiiiiEEENS1_10collective13CollectiveMmaINS1_35MainloopSm100TmaUmmaWarpSpecializedILi4ELi2ELi4ENS5_IJNS4_1CILi2EEENSA_ILi1EEESC_EEEEENS5_IJNSA_ILi128EEESF_NSA_ILi64EEEEEENS_6half_tENS5_IJlSC_lEEESI_SJ_NS4_8TiledMMAINS4_8MMA_AtomIJNS4_26SM100_MMA_F16BF16_2x1SM_SSISI_SI_fLi128ELi128ELNS4_4UMMA5MajorE0ELSO_0ELNSN_7ScaleInE0ELSP_0EEEEEENS4_6LayoutINS5_IJSC_SC_SC_EEENS5_IJNSA_ILi0EEESU_SU_EEEEENS5_IJNS4_10UnderscoreESX_SX_EEEEENS4_18SM100_TMA_2SM_LOADENS4_14ComposedLayoutINS4_7SwizzleILi3ELi4ELi3EEENS4_18smem_ptr_flag_bitsILi16EEENSS_INS5_IJNSA_ILi8EEESG_EEENS5_IJSG_SC_EEEEEEEvNS4_8identityES10_S1A_vS1B_EENS_8epilogue10collective18CollectiveEpilogueINS1D_23Sm100TmaWarpSpecializedILi4ELi2ELi16ELb1ELb0EEEJNS5_IJSG_SF_SG_EEENS5_IJNSS_ISG_SC_EENSS_INS5_IJNSA_ILi16EEESB_EEENS5_IJSC_SG_EEEEEEEESI_SJ_SI_SJ_NS1D_6fusion15FusionCallbacksIS1H_NS1P_17LinearCombinationISI_fSI_fLNS_15FloatRoundStyleE2EEES1I_S1O_JEEENS4_5SM1004TMEM4LOAD26SM100_TMEM_LOAD_32dp32b16xENS4_13SM90_TMA_LOADENS11_INS12_ILi1ELi4ELi3EEES15_NSS_INS5_IJS16_S1K_EEENS5_IJS1K_SC_EEEEEEENS4_39AutoVectorizingCopyWithAssumedAlignmentILi128EEENS4_14SM90_TMA_STOREES24_S26_S26_EEEvvEEEEvNT_6ParamsE,"a",@progbits
	.sectionflags	@""
	.align	4
.nv.constant0._ZN7cutlass13device_kernelINS_4gemm6kernel13GemmUniversalIN4cute5tupleIJiiiiEEENS1_10collective13CollectiveMmaINS1_35MainloopSm100TmaUmmaWarpSpecializedILi4ELi2ELi4ENS5_IJNS4_1CILi2EEENSA_ILi1EEESC_EEEEENS5_IJNSA_ILi128EEESF_NSA_ILi64EEEEEENS_6half_tENS5_IJlSC_lEEESI_SJ_NS4_8TiledMMAINS4_8MMA_AtomIJNS4_26SM100_MMA_F16BF16_2x1SM_SSISI_SI_fLi128ELi128ELNS4_4UMMA5MajorE0ELSO_0ELNSN_7ScaleInE0ELSP_0EEEEEENS4_6LayoutINS5_IJSC_SC_SC_EEENS5_IJNSA_ILi0EEESU_SU_EEEEENS5_IJNS4_10UnderscoreESX_SX_EEEEENS4_18SM100_TMA_2SM_LOADENS4_14ComposedLayoutINS4_7SwizzleILi3ELi4ELi3EEENS4_18smem_ptr_flag_bitsILi16EEENSS_INS5_IJNSA_ILi8EEESG_EEENS5_IJSG_SC_EEEEEEEvNS4_8identityES10_S1A_vS1B_EENS_8epilogue10collective18CollectiveEpilogueINS1D_23Sm100TmaWarpSpecializedILi4ELi2ELi16ELb1ELb0EEEJNS5_IJSG_SF_SG_EEENS5_IJNSS_ISG_SC_EENSS_INS5_IJNSA_ILi16EEESB_EEENS5_IJSC_SG_EEEEEEEESI_SJ_SI_SJ_NS1D_6fusion15FusionCallbacksIS1H_NS1P_17LinearCombinationISI_fSI_fLNS_15FloatRoundStyleE2EEES1I_S1O_JEEENS4_5SM1004TMEM4LOAD26SM100_TMEM_LOAD_32dp32b16xENS4_13SM90_TMA_LOADENS11_INS12_ILi1ELi4ELi3EEES15_NSS_INS5_IJS16_S1K_EEENS5_IJS1K_SC_EEEEEEENS4_39AutoVectorizingCopyWithAssumedAlignmentILi128EEENS4_14SM90_TMA_STOREES24_S26_S26_EEEvvEEEEvNT_6ParamsE:
	.zero		2944


//--------------------- SYMBOLS --------------------------

	.type		.nv.reservedSmem.offset0,@object
	.size		.nv.reservedSmem.offset0,0x4
	.type		.nv.reservedSmem.cap,@object
	.size		.nv.reservedSmem.cap,0x4
	.type		__assertfail,@function
